	.target	sm_90a

	.elftype	@"ET_EXEC"


//--------------------- .note.nv.tkinfo           --------------------------
	.section	.note.nv.tkinfo,"",@"SHT_NOTE"
	.sectionflags	@"SHF_NOTE_NV_TKINFO"
	.tkinfo
        /*0018*/ 	.word	0x00000002
        /*0030*/ 	.string	""
        /*0030*/ 	.string	"ptxas"
        /*0030*/ 	.string	"Cuda compilation tools, release 13.0, V13.0.88"
        /*0030*/ 	.string	"Build cuda_13.0.r13.0/compiler.36424714_0"
        /*0030*/ 	.string	"-arch sm_90a -m 64 "



//--------------------- .note.nv.cuinfo           --------------------------
	.section	.note.nv.cuinfo,"",@"SHT_NOTE"
	.sectionflags	@"SHF_NOTE_NV_CUINFO"
        /*0018*/ 	.short	0x0002
        /*001a*/ 	.short	0x005a
        /*001c*/ 	.short	0x0082
	.zero		2


//--------------------- .nv.info                  --------------------------
	.section	.nv.info,"",@"SHT_CUDA_INFO"
	.align	4


	//----- nvinfo : EIATTR_REGCOUNT
	.align		4
        /*0000*/ 	.byte	0x04, 0x2f
        /*0002*/ 	.short	(.L_15 - .L_14)
	.align		4
.L_14:
        /*0004*/ 	.word	index@(_ZN7cutlass13device_kernelINS_4gemm6kernel13GemmUniversalIN4cute5tupleIJiiiiEEENS1_10collective13CollectiveMmaINS1_34MainloopSm90TmaGmmaWarpSpecializedILi22ENS5_IJNS4_1CILi1EEESB_SB_EEENS1_35KernelTmaWarpSpecializedCooperativeEEENS5_IJNSA_ILi256EEENSA_ILi64EEENSA_ILi16EEEEEENS_6half_tENS5_IJlSB_lEEESJ_SK_NS4_8TiledMMAINS4_8MMA_AtomIJNS4_4SM904GMMA25MMA_64x64x16_F32F16F16_SSILNSO_5MajorE0ELSQ_0ELNSO_7ScaleInE1ELSR_1EEEEEENS4_6LayoutINS5_IJNSA_ILi2EEESB_SB_EEENS5_IJSB_NSA_ILi0EEESX_EEEEENS5_IJNS4_10UnderscoreES10_S10_EEEEENS4_13SM90_TMA_LOADENS4_14ComposedLayoutINS4_7SwizzleILi1ELi4ELi3EEENS4_18smem_ptr_flag_bitsILi16EEENSU_INS5_IJNSA_ILi8EEESH_EEENS5_IJSH_SB_EEEEEEEvNS4_8identityES13_S1D_vS1E_EENS_8epilogue10collective6detail29Sm90TmaWarpSpecializedAdapterINS1H_15DefaultEpilogueISJ_SK_SK_NS1G_6thread17LinearCombinationISJ_Li1EffLNS1L_9ScaleType4KindE0ELNS_15FloatRoundStyleE2ESJ_EENS1_15EpilogueDefaultEEEEEvvEEEEvNT_6ParamsE)
        /*0008*/ 	.word	0x000000a8


	//----- nvinfo : EIATTR_FRAME_SIZE
	.align		4
.L_15:
        /*000c*/ 	.byte	0x04, 0x11
        /*000e*/ 	.short	(.L_17 - .L_16)
	.align		4
.L_16:
        /*0010*/ 	.word	index@(_ZN7cutlass13device_kernelINS_4gemm6kernel13GemmUniversalIN4cute5tupleIJiiiiEEENS1_10collective13CollectiveMmaINS1_34MainloopSm90TmaGmmaWarpSpecializedILi22ENS5_IJNS4_1CILi1EEESB_SB_EEENS1_35KernelTmaWarpSpecializedCooperativeEEENS5_IJNSA_ILi256EEENSA_ILi64EEENSA_ILi16EEEEEENS_6half_tENS5_IJlSB_lEEESJ_SK_NS4_8TiledMMAINS4_8MMA_AtomIJNS4_4SM904GMMA25MMA_64x64x16_F32F16F16_SSILNSO_5MajorE0ELSQ_0ELNSO_7ScaleInE1ELSR_1EEEEEENS4_6LayoutINS5_IJNSA_ILi2EEESB_SB_EEENS5_IJSB_NSA_ILi0EEESX_EEEEENS5_IJNS4_10UnderscoreES10_S10_EEEEENS4_13SM90_TMA_LOADENS4_14ComposedLayoutINS4_7SwizzleILi1ELi4ELi3EEENS4_18smem_ptr_flag_bitsILi16EEENSU_INS5_IJNSA_ILi8EEESH_EEENS5_IJSH_SB_EEEEEEEvNS4_8identityES13_S1D_vS1E_EENS_8epilogue10collective6detail29Sm90TmaWarpSpecializedAdapterINS1H_15DefaultEpilogueISJ_SK_SK_NS1G_6thread17LinearCombinationISJ_Li1EffLNS1L_9ScaleType4KindE0ELNS_15FloatRoundStyleE2ESJ_EENS1_15EpilogueDefaultEEEEEvvEEEEvNT_6ParamsE)
        /*0014*/ 	.word	0x00000000


	//----- nvinfo : EIATTR_MIN_STACK_SIZE
	.align		4
.L_17:
        /*0018*/ 	.byte	0x04, 0x12
        /*001a*/ 	.short	(.L_19 - .L_18)
	.align		4
.L_18:
        /*001c*/ 	.word	index@(_ZN7cutlass13device_kernelINS_4gemm6kernel13GemmUniversalIN4cute5tupleIJiiiiEEENS1_10collective13CollectiveMmaINS1_34MainloopSm90TmaGmmaWarpSpecializedILi22ENS5_IJNS4_1CILi1EEESB_SB_EEENS1_35KernelTmaWarpSpecializedCooperativeEEENS5_IJNSA_ILi256EEENSA_ILi64EEENSA_ILi16EEEEEENS_6half_tENS5_IJlSB_lEEESJ_SK_NS4_8TiledMMAINS4_8MMA_AtomIJNS4_4SM904GMMA25MMA_64x64x16_F32F16F16_SSILNSO_5MajorE0ELSQ_0ELNSO_7ScaleInE1ELSR_1EEEEEENS4_6LayoutINS5_IJNSA_ILi2EEESB_SB_EEENS5_IJSB_NSA_ILi0EEESX_EEEEENS5_IJNS4_10UnderscoreES10_S10_EEEEENS4_13SM90_TMA_LOADENS4_14ComposedLayoutINS4_7SwizzleILi1ELi4ELi3EEENS4_18smem_ptr_flag_bitsILi16EEENSU_INS5_IJNSA_ILi8EEESH_EEENS5_IJSH_SB_EEEEEEEvNS4_8identityES13_S1D_vS1E_EENS_8epilogue10collective6detail29Sm90TmaWarpSpecializedAdapterINS1H_15DefaultEpilogueISJ_SK_SK_NS1G_6thread17LinearCombinationISJ_Li1EffLNS1L_9ScaleType4KindE0ELNS_15FloatRoundStyleE2ESJ_EENS1_15EpilogueDefaultEEEEEvvEEEEvNT_6ParamsE)
        /*0020*/ 	.word	0x00000000
.L_19:


//--------------------- .nv.compat                --------------------------
	.section	.nv.compat,"",@"SHT_CUDA_COMPAT_INFO"
	.align	4
        /*0000*/ 	.byte	0x02, 0x09, 0x01, 0x00, 0x02, 0x02, 0x04, 0x00, 0x02, 0x05, 0x05, 0x00, 0x03, 0x07, 0x01, 0x01
        /*0010*/ 	.byte	0x02, 0x03, 0x01, 0x00, 0x02, 0x06, 0x01, 0x00, 0x04, 0x0b, 0x08, 0x00, 0x00, 0x00, 0x00, 0x00
        /*0020*/ 	.byte	0x00, 0x00, 0x00, 0x00


//--------------------- .nv.info._ZN7cutlass13device_kernelINS_4gemm6kernel13GemmUniversalIN4cute5tupleIJiiiiEEENS1_10collective13CollectiveMmaINS1_34MainloopSm90TmaGmmaWarpSpecializedILi22ENS5_IJNS4_1CILi1EEESB_SB_EEENS1_35KernelTmaWarpSpecializedCooperativeEEENS5_IJNSA_ILi256EEENSA_ILi64EEENSA_ILi16EEEEEENS_6half_tENS5_IJlSB_lEEESJ_SK_NS4_8TiledMMAINS4_8MMA_AtomIJNS4_4SM904GMMA25MMA_64x64x16_F32F16F16_SSILNSO_5MajorE0ELSQ_0ELNSO_7ScaleInE1ELSR_1EEEEEENS4_6LayoutINS5_IJNSA_ILi2EEESB_SB_EEENS5_IJSB_NSA_ILi0EEESX_EEEEENS5_IJNS4_10UnderscoreES10_S10_EEEEENS4_13SM90_TMA_LOADENS4_14ComposedLayoutINS4_7SwizzleILi1ELi4ELi3EEENS4_18smem_ptr_flag_bitsILi16EEENSU_INS5_IJNSA_ILi8EEESH_EEENS5_IJSH_SB_EEEEEEEvNS4_8identityES13_S1D_vS1E_EENS_8epilogue10collective6detail29Sm90TmaWarpSpecializedAdapterINS1H_15DefaultEpilogueISJ_SK_SK_NS1G_6thread17LinearCombinationISJ_Li1EffLNS1L_9ScaleType4KindE0ELNS_15FloatRoundStyleE2ESJ_EENS1_15EpilogueDefaultEEEEEvvEEEEvNT_6ParamsE --------------------------
	.section	.nv.info._ZN7cutlass13device_kernelINS_4gemm6kernel13GemmUniversalIN4cute5tupleIJiiiiEEENS1_10collective13CollectiveMmaINS1_34MainloopSm90TmaGmmaWarpSpecializedILi22ENS5_IJNS4_1CILi1EEESB_SB_EEENS1_35KernelTmaWarpSpecializedCooperativeEEENS5_IJNSA_ILi256EEENSA_ILi64EEENSA_ILi16EEEEEENS_6half_tENS5_IJlSB_lEEESJ_SK_NS4_8TiledMMAINS4_8MMA_AtomIJNS4_4SM904GMMA25MMA_64x64x16_F32F16F16_SSILNSO_5MajorE0ELSQ_0ELNSO_7ScaleInE1ELSR_1EEEEEENS4_6LayoutINS5_IJNSA_ILi2EEESB_SB_EEENS5_IJSB_NSA_ILi0EEESX_EEEEENS5_IJNS4_10UnderscoreES10_S10_EEEEENS4_13SM90_TMA_LOADENS4_14ComposedLayoutINS4_7SwizzleILi1ELi4ELi3EEENS4_18smem_ptr_flag_bitsILi16EEENSU_INS5_IJNSA_ILi8EEESH_EEENS5_IJSH_SB_EEEEEEEvNS4_8identityES13_S1D_vS1E_EENS_8epilogue10collective6detail29Sm90TmaWarpSpecializedAdapterINS1H_15DefaultEpilogueISJ_SK_SK_NS1G_6thread17LinearCombinationISJ_Li1EffLNS1L_9ScaleType4KindE0ELNS_15FloatRoundStyleE2ESJ_EENS1_15EpilogueDefaultEEEEEvvEEEEvNT_6ParamsE,"",@"SHT_CUDA_INFO"
	.sectionflags	@""
	.align	4


	//----- nvinfo : EIATTR_CUDA_API_VERSION
	.align		4
        /*0000*/ 	.byte	0x04, 0x37
        /*0002*/ 	.short	(.L_21 - .L_20)
.L_20:
        /*0004*/ 	.word	0x00000082


	//----- nvinfo : EIATTR_KPARAM_INFO
	.align		4
.L_21:
        /*0008*/ 	.byte	0x04, 0x17
        /*000a*/ 	.short	(.L_23 - .L_22)
.L_22:
        /*000c*/ 	.word	0x00000000
        /*0010*/ 	.short	0x0000
        /*0012*/ 	.short	0x0070
        /*0014*/ 	.byte	0x00, 0xf0, 0x01, 0x10


	//----- nvinfo : EIATTR_SPARSE_MMA_MASK
	.align		4
.L_23:
        /*0018*/ 	.byte	0x03, 0x50
        /*001a*/ 	.short	0x0000


	//----- nvinfo : EIATTR_MAXREG_COUNT
	.align		4
        /*001c*/ 	.byte	0x03, 0x1b
        /*001e*/ 	.short	0x00a8


	//----- nvinfo : EIATTR_NUM_BARRIERS
	.align		4
        /*0020*/ 	.byte	0x02, 0x4c
        /*0022*/ 	.byte	0x01
	.zero		1


	//----- nvinfo : EIATTR_EXTERNS
	.align		4
        /*0024*/ 	.byte	0x04, 0x0f
        /*0026*/ 	.short	(.L_25 - .L_24)


	//   ....[0]....
	.align		4
.L_24:
        /*0028*/ 	.word	index@(__assertfail)


	//----- nvinfo : EIATTR_MERCURY_ISA_VERSION
	.align		4
.L_25:
        /*002c*/ 	.byte	0x03, 0x5f
        /*002e*/ 	.short	0x0101


	//----- nvinfo : EIATTR_INT_WARP_WIDE_INSTR_OFFSETS
	.align		4
        /*0030*/ 	.byte	0x04, 0x31
        /*0032*/ 	.short	(.L_27 - .L_26)


	//   ....[0]....
.L_26:
        /*0034*/ 	.word	0x000005f0


	//   ....[1]....
        /*0038*/ 	.word	0x00000600


	//   ....[2]....
        /*003c*/ 	.word	0x00000740


	//----- nvinfo : EIATTR_COOP_GROUP_MASK_REGIDS
	.align		4
.L_27:
        /*0040*/ 	.byte	0x04, 0x29
        /*0042*/ 	.short	(.L_29 - .L_28)


	//   ....[0]....
.L_28:
        /*0044*/ 	.word	0xffffffff


	//   ....[1]....
        /*0048*/ 	.word	0xffffffff


	//   ....[2]....
        /*004c*/ 	.word	0xffffffff


	//   ....[3]....
        /*0050*/ 	.word	0xffffffff


	//   ....[4]....
        /*0054*/ 	.word	0xffffffff


	//----- nvinfo : EIATTR_COOP_GROUP_INSTR_OFFSETS
	.align		4
.L_29:
        /*0058*/ 	.byte	0x04, 0x28
        /*005a*/ 	.short	(.L_31 - .L_30)


	//   ....[0]....
.L_30:
        /*005c*/ 	.word	0x00000060


	//   ....[1]....
        /*0060*/ 	.word	0x00000070


	//   ....[2]....
        /*0064*/ 	.word	0x00000130


	//   ....[3]....
        /*0068*/ 	.word	0x00000530


	//   ....[4]....
        /*006c*/ 	.word	0x000011f0


	//----- nvinfo : EIATTR_REG_RECONFIG
	.align		4
.L_31:
        /*0070*/ 	.byte	0x01, 0x54
	.zero		2


	//----- nvinfo : EIATTR_SYSCALL_OFFSETS
	.align		4
        /*0074*/ 	.byte	0x04, 0x46
        /*0076*/ 	.short	(.L_33 - .L_32)


	//   ....[0]....
.L_32:
        /*0078*/ 	.word	0x000013b0


	//----- nvinfo : EIATTR_MBARRIER_INSTR_OFFSETS
	.align		4
.L_33:
        /*007c*/ 	.byte	0x04, 0x39
        /*007e*/ 	.short	(.L_35 - .L_34)


	//   ....[0]....
.L_34:
        /*0080*/ 	.word	0x00000250
        /*0084*/ 	.word	0x000000ff
        /*0088*/ 	.word	0x00000000
        /*008c*/ 	.short	0x0100
        /*008e*/ 	.byte	0x08
	.zero		1


	//   ....[1]....
        /*0090*/ 	.word	0x00000260
        /*0094*/ 	.word	0x000000ff
        /*0098*/ 	.word	0x000000b0
        /*009c*/ 	.short	0x0100
        /*009e*/ 	.byte	0x08
	.zero		1


	//   ....[2]....
        /*00a0*/ 	.word	0x00000270
        /*00a4*/ 	.word	0x000000ff
        /*00a8*/ 	.word	0x00000008
        /*00ac*/ 	.short	0x0100
        /*00ae*/ 	.byte	0x08
	.zero		1


	//   ....[3]....
        /*00b0*/ 	.word	0x00000280
        /*00b4*/ 	.word	0x000000ff
        /*00b8*/ 	.word	0x000000b8
        /*00bc*/ 	.short	0x0100
        /*00be*/ 	.byte	0x08
	.zero		1


	//   ....[4]....
        /*00c0*/ 	.word	0x00000290
        /*00c4*/ 	.word	0x000000ff
        /*00c8*/ 	.word	0x00000010
        /*00cc*/ 	.short	0x0100
        /*00ce*/ 	.byte	0x08
	.zero		1


	//   ....[5]....
        /*00d0*/ 	.word	0x000002a0
        /*00d4*/ 	.word	0x000000ff
        /*00d8*/ 	.word	0x000000c0
        /*00dc*/ 	.short	0x0100
        /*00de*/ 	.byte	0x08
	.zero		1


	//   ....[6]....
        /*00e0*/ 	.word	0x000002b0
        /*00e4*/ 	.word	0x000000ff
        /*00e8*/ 	.word	0x00000018
        /*00ec*/ 	.short	0x0100
        /*00ee*/ 	.byte	0x08
	.zero		1


	//   ....[7]....
        /*00f0*/ 	.word	0x000002c0
        /*00f4*/ 	.word	0x000000ff
        /*00f8*/ 	.word	0x000000c8
        /*00fc*/ 	.short	0x0100
        /*00fe*/ 	.byte	0x08
	.zero		1


	//   ....[8]....
        /*0100*/ 	.word	0x000002d0
        /*0104*/ 	.word	0x000000ff
        /*0108*/ 	.word	0x00000020
        /*010c*/ 	.short	0x0100
        /*010e*/ 	.byte	0x08
	.zero		1


	//   ....[9]....
        /*0110*/ 	.word	0x000002e0
        /*0114*/ 	.word	0x000000ff
        /*0118*/ 	.word	0x000000d0
        /*011c*/ 	.short	0x0100
        /*011e*/ 	.byte	0x08
	.zero		1


	//   ....[10]....
        /*0120*/ 	.word	0x000002f0
        /*0124*/ 	.word	0x000000ff
        /*0128*/ 	.word	0x00000028
        /*012c*/ 	.short	0x0100
        /*012e*/ 	.byte	0x08
	.zero		1


	//   ....[11]....
        /*0130*/ 	.word	0x00000300
        /*0134*/ 	.word	0x000000ff
        /*0138*/ 	.word	0x000000d8
        /*013c*/ 	.short	0x0100
        /*013e*/ 	.byte	0x08
	.zero		1


	//   ....[12]....
        /*0140*/ 	.word	0x00000310
        /*0144*/ 	.word	0x000000ff
        /*0148*/ 	.word	0x00000030
        /*014c*/ 	.short	0x0100
        /*014e*/ 	.byte	0x08
	.zero		1


	//   ....[13]....
        /*0150*/ 	.word	0x00000320
        /*0154*/ 	.word	0x000000ff
        /*0158*/ 	.word	0x000000e0
        /*015c*/ 	.short	0x0100
        /*015e*/ 	.byte	0x08
	.zero		1


	//   ....[14]....
        /*0160*/ 	.word	0x00000330
        /*0164*/ 	.word	0x000000ff
        /*0168*/ 	.word	0x00000038
        /*016c*/ 	.short	0x0100
        /*016e*/ 	.byte	0x08
	.zero		1


	//   ....[15]....
        /*0170*/ 	.word	0x00000340
        /*0174*/ 	.word	0x000000ff
        /*0178*/ 	.word	0x000000e8
        /*017c*/ 	.short	0x0100
        /*017e*/ 	.byte	0x08
	.zero		1


	//   ....[16]....
        /*0180*/ 	.word	0x00000350
        /*0184*/ 	.word	0x000000ff
        /*0188*/ 	.word	0x00000040
        /*018c*/ 	.short	0x0100
        /*018e*/ 	.byte	0x08
	.zero		1


	//   ....[17]....
        /*0190*/ 	.word	0x00000360
        /*0194*/ 	.word	0x000000ff
        /*0198*/ 	.word	0x000000f0
        /*019c*/ 	.short	0x0100
        /*019e*/ 	.byte	0x08
	.zero		1


	//   ....[18]....
        /*01a0*/ 	.word	0x00000370
        /*01a4*/ 	.word	0x000000ff
        /*01a8*/ 	.word	0x00000048
        /*01ac*/ 	.short	0x0100
        /*01ae*/ 	.byte	0x08
	.zero		1


	//   ....[19]....
        /*01b0*/ 	.word	0x00000380
        /*01b4*/ 	.word	0x000000ff
        /*01b8*/ 	.word	0x000000f8
        /*01bc*/ 	.short	0x0100
        /*01be*/ 	.byte	0x08
	.zero		1


	//   ....[20]....
        /*01c0*/ 	.word	0x00000390
        /*01c4*/ 	.word	0x000000ff
        /*01c8*/ 	.word	0x00000050
        /*01cc*/ 	.short	0x0100
        /*01ce*/ 	.byte	0x08
	.zero		1


	//   ....[21]....
        /*01d0*/ 	.word	0x000003a0
        /*01d4*/ 	.word	0x000000ff
        /*01d8*/ 	.word	0x00000100
        /*01dc*/ 	.short	0x0100
        /*01de*/ 	.byte	0x08
	.zero		1


	//   ....[22]....
        /*01e0*/ 	.word	0x000003b0
        /*01e4*/ 	.word	0x000000ff
        /*01e8*/ 	.word	0x00000058
        /*01ec*/ 	.short	0x0100
        /*01ee*/ 	.byte	0x08
	.zero		1


	//   ....[23]....
        /*01f0*/ 	.word	0x000003c0
        /*01f4*/ 	.word	0x000000ff
        /*01f8*/ 	.word	0x00000108
        /*01fc*/ 	.short	0x0100
        /*01fe*/ 	.byte	0x08
	.zero		1


	//   ....[24]....
        /*0200*/ 	.word	0x000003d0
        /*0204*/ 	.word	0x000000ff
        /*0208*/ 	.word	0x00000060
        /*020c*/ 	.short	0x0100
        /*020e*/ 	.byte	0x08
	.zero		1


	//   ....[25]....
        /*0210*/ 	.word	0x000003e0
        /*0214*/ 	.word	0x000000ff
        /*0218*/ 	.word	0x00000110
        /*021c*/ 	.short	0x0100
        /*021e*/ 	.byte	0x08
	.zero		1


	//   ....[26]....
        /*0220*/ 	.word	0x000003f0
        /*0224*/ 	.word	0x000000ff
        /*0228*/ 	.word	0x00000068
        /*022c*/ 	.short	0x0100
        /*022e*/ 	.byte	0x08
	.zero		1


	//   ....[27]....
        /*0230*/ 	.word	0x00000400
        /*0234*/ 	.word	0x000000ff
        /*0238*/ 	.word	0x00000118
        /*023c*/ 	.short	0x0100
        /*023e*/ 	.byte	0x08
	.zero		1


	//   ....[28]....
        /*0240*/ 	.word	0x00000410
        /*0244*/ 	.word	0x000000ff
        /*0248*/ 	.word	0x00000070
        /*024c*/ 	.short	0x0100
        /*024e*/ 	.byte	0x08
	.zero		1


	//   ....[29]....
        /*0250*/ 	.word	0x00000420
        /*0254*/ 	.word	0x000000ff
        /*0258*/ 	.word	0x00000120
        /*025c*/ 	.short	0x0100
        /*025e*/ 	.byte	0x08
	.zero		1


	//   ....[30]....
        /*0260*/ 	.word	0x00000430
        /*0264*/ 	.word	0x000000ff
        /*0268*/ 	.word	0x00000078
        /*026c*/ 	.short	0x0100
        /*026e*/ 	.byte	0x08
	.zero		1


	//   ....[31]....
        /*0270*/ 	.word	0x00000440
        /*0274*/ 	.word	0x000000ff
        /*0278*/ 	.word	0x00000128
        /*027c*/ 	.short	0x0100
        /*027e*/ 	.byte	0x08
	.zero		1


	//   ....[32]....
        /*0280*/ 	.word	0x00000450
        /*0284*/ 	.word	0x000000ff
        /*0288*/ 	.word	0x00000080
        /*028c*/ 	.short	0x0100
        /*028e*/ 	.byte	0x08
	.zero		1


	//   ....[33]....
        /*0290*/ 	.word	0x00000460
        /*0294*/ 	.word	0x000000ff
        /*0298*/ 	.word	0x00000130
        /*029c*/ 	.short	0x0100
        /*029e*/ 	.byte	0x08
	.zero		1


	//   ....[34]....
        /*02a0*/ 	.word	0x00000470
        /*02a4*/ 	.word	0x000000ff
        /*02a8*/ 	.word	0x00000088
        /*02ac*/ 	.short	0x0100
        /*02ae*/ 	.byte	0x08
	.zero		1


	//   ....[35]....
        /*02b0*/ 	.word	0x00000480
        /*02b4*/ 	.word	0x000000ff
        /*02b8*/ 	.word	0x00000138
        /*02bc*/ 	.short	0x0100
        /*02be*/ 	.byte	0x08
	.zero		1


	//   ....[36]....
        /*02c0*/ 	.word	0x00000490
        /*02c4*/ 	.word	0x000000ff
        /*02c8*/ 	.word	0x00000090
        /*02cc*/ 	.short	0x0100
        /*02ce*/ 	.byte	0x08
	.zero		1


	//   ....[37]....
        /*02d0*/ 	.word	0x000004a0
        /*02d4*/ 	.word	0x000000ff
        /*02d8*/ 	.word	0x00000140
        /*02dc*/ 	.short	0x0100
        /*02de*/ 	.byte	0x08
	.zero		1


	//   ....[38]....
        /*02e0*/ 	.word	0x000004b0
        /*02e4*/ 	.word	0x000000ff
        /*02e8*/ 	.word	0x00000098
        /*02ec*/ 	.short	0x0100
        /*02ee*/ 	.byte	0x08
	.zero		1


	//   ....[39]....
        /*02f0*/ 	.word	0x000004c0
        /*02f4*/ 	.word	0x000000ff
        /*02f8*/ 	.word	0x00000148
        /*02fc*/ 	.short	0x0100
        /*02fe*/ 	.byte	0x08
	.zero		1


	//   ....[40]....
        /*0300*/ 	.word	0x000004d0
        /*0304*/ 	.word	0x000000ff
        /*0308*/ 	.word	0x000000a0
        /*030c*/ 	.short	0x0100
        /*030e*/ 	.byte	0x08
	.zero		1


	//   ....[41]....
        /*0310*/ 	.word	0x000004e0
        /*0314*/ 	.word	0x000000ff
        /*0318*/ 	.word	0x00000150
        /*031c*/ 	.short	0x0100
        /*031e*/ 	.byte	0x08
	.zero		1


	//   ....[42]....
        /*0320*/ 	.word	0x000004f0
        /*0324*/ 	.word	0x000000ff
        /*0328*/ 	.word	0x000000a8
        /*032c*/ 	.short	0x0100
        /*032e*/ 	.byte	0x08
	.zero		1


	//   ....[43]....
        /*0330*/ 	.word	0x00000500
        /*0334*/ 	.word	0x000000ff
        /*0338*/ 	.word	0x00000158
        /*033c*/ 	.short	0x0100
        /*033e*/ 	.byte	0x08
	.zero		1


	//   ....[44]....
        /*0340*/ 	.word	0x000007b0
        /*0344*/ 	.word	0x000000ff
        /*0348*/ 	.word	0x00000170
        /*034c*/ 	.short	0x0100
        /*034e*/ 	.byte	0x06
	.zero		1


	//   ....[45]....
        /*0350*/ 	.word	0x00000810
        /*0354*/ 	.word	0x000000ff
        /*0358*/ 	.word	0x00000178
        /*035c*/ 	.short	0x0100
        /*035e*/ 	.byte	0x06
	.zero		1


	//   ....[46]....
        /*0360*/ 	.word	0x00001430
        /*0364*/ 	.word	0x00000003
        /*0368*/ 	.word	0x00000000
        /*036c*/ 	.short	0x010a
        /*036e*/ 	.byte	0x3f
	.zero		1


	//   ....[47]....
        /*0370*/ 	.word	0x00001470
        /*0374*/ 	.word	0x00000003
        /*0378*/ 	.word	0x00000000
        /*037c*/ 	.short	0x010a
        /*037e*/ 	.byte	0x3f
	.zero		1


	//   ....[48]....
        /*0380*/ 	.word	0x000016e0
        /*0384*/ 	.word	0x000000ff
        /*0388*/ 	.word	0x00000000
        /*038c*/ 	.short	0x010a
        /*038e*/ 	.byte	0x04
	.zero		1


	//   ....[49]....
        /*0390*/ 	.word	0x00001720
        /*0394*/ 	.word	0x000000ff
        /*0398*/ 	.word	0x00000000
        /*039c*/ 	.short	0x010a
        /*039e*/ 	.byte	0x04
	.zero		1


	//   ....[50]....
        /*03a0*/ 	.word	0x00001870
        /*03a4*/ 	.word	0x000000ff
        /*03a8*/ 	.word	0x00000000
        /*03ac*/ 	.short	0x0101
        /*03ae*/ 	.byte	0x04
	.zero		1


	//   ....[51]....
        /*03b0*/ 	.word	0x00001a20
        /*03b4*/ 	.word	0x00000000
        /*03b8*/ 	.word	0x00000000
        /*03bc*/ 	.short	0x0101
        /*03be*/ 	.byte	0x3f
	.zero		1


	//   ....[52]....
        /*03c0*/ 	.word	0x00007b10
        /*03c4*/ 	.word	0x0000000e
        /*03c8*/ 	.word	0x000000b0
        /*03cc*/ 	.short	0x010a
        /*03ce*/ 	.byte	0x3f
	.zero		1


	//   ....[53]....
        /*03d0*/ 	.word	0x00007e90
        /*03d4*/ 	.word	0x00000006
        /*03d8*/ 	.word	0x00000178
        /*03dc*/ 	.short	0x0101
        /*03de*/ 	.byte	0x3f
	.zero		1


	//   ....[54]....
        /*03e0*/ 	.word	0x000085c0
        /*03e4*/ 	.word	0x00000007
        /*03e8*/ 	.word	0x00000000
        /*03ec*/ 	.short	0x010a
        /*03ee*/ 	.byte	0x3f
	.zero		1


	//   ....[55]....
        /*03f0*/ 	.word	0x00008640
        /*03f4*/ 	.word	0x00000009
        /*03f8*/ 	.word	0x00000000
        /*03fc*/ 	.short	0x010a
        /*03fe*/ 	.byte	0x3f
	.zero		1


	//   ....[56]....
        /*0400*/ 	.word	0x000086d0
        /*0404*/ 	.word	0x00000006
        /*0408*/ 	.word	0x00000000
        /*040c*/ 	.short	0x010a
        /*040e*/ 	.byte	0x3f
	.zero		1


	//   ....[57]....
        /*0410*/ 	.word	0x00008760
        /*0414*/ 	.word	0x00000009
        /*0418*/ 	.word	0x00000000
        /*041c*/ 	.short	0x010a
        /*041e*/ 	.byte	0x3f
	.zero		1


	//   ....[58]....
        /*0420*/ 	.word	0x000087f0
        /*0424*/ 	.word	0x00000006
        /*0428*/ 	.word	0x00000000
        /*042c*/ 	.short	0x010a
        /*042e*/ 	.byte	0x3f
	.zero		1


	//   ....[59]....
        /*0430*/ 	.word	0x00008880
        /*0434*/ 	.word	0x00000009
        /*0438*/ 	.word	0x00000000
        /*043c*/ 	.short	0x010a
        /*043e*/ 	.byte	0x3f
	.zero		1


	//   ....[60]....
        /*0440*/ 	.word	0x00008910
        /*0444*/ 	.word	0x00000006
        /*0448*/ 	.word	0x00000000
        /*044c*/ 	.short	0x010a
        /*044e*/ 	.byte	0x3f
	.zero		1


	//   ....[61]....
        /*0450*/ 	.word	0x000089a0
        /*0454*/ 	.word	0x00000009
        /*0458*/ 	.word	0x00000000
        /*045c*/ 	.short	0x010a
        /*045e*/ 	.byte	0x3f
	.zero		1


	//   ....[62]....
        /*0460*/ 	.word	0x00008a30
        /*0464*/ 	.word	0x00000006
        /*0468*/ 	.word	0x00000000
        /*046c*/ 	.short	0x010a
        /*046e*/ 	.byte	0x3f
	.zero		1


	//   ....[63]....
        /*0470*/ 	.word	0x00008ac0
        /*0474*/ 	.word	0x00000009
        /*0478*/ 	.word	0x00000000
        /*047c*/ 	.short	0x010a
        /*047e*/ 	.byte	0x3f
	.zero		1


	//   ....[64]....
        /*0480*/ 	.word	0x00008b50
        /*0484*/ 	.word	0x00000006
        /*0488*/ 	.word	0x00000000
        /*048c*/ 	.short	0x010a
        /*048e*/ 	.byte	0x3f
	.zero		1


	//   ....[65]....
        /*0490*/ 	.word	0x00008be0
        /*0494*/ 	.word	0x00000009
        /*0498*/ 	.word	0x00000000
        /*049c*/ 	.short	0x010a
        /*049e*/ 	.byte	0x3f
	.zero		1


	//   ....[66]....
        /*04a0*/ 	.word	0x00008c70
        /*04a4*/ 	.word	0x00000006
        /*04a8*/ 	.word	0x00000000
        /*04ac*/ 	.short	0x010a
        /*04ae*/ 	.byte	0x3f
	.zero		1


	//   ....[67]....
        /*04b0*/ 	.word	0x00008d00
        /*04b4*/ 	.word	0x00000009
        /*04b8*/ 	.word	0x00000000
        /*04bc*/ 	.short	0x010a
        /*04be*/ 	.byte	0x3f
	.zero		1


	//   ....[68]....
        /*04c0*/ 	.word	0x00008d90
        /*04c4*/ 	.word	0x00000006
        /*04c8*/ 	.word	0x00000000
        /*04cc*/ 	.short	0x010a
        /*04ce*/ 	.byte	0x3f
	.zero		1


	//   ....[69]....
        /*04d0*/ 	.word	0x00008e20
        /*04d4*/ 	.word	0x00000009
        /*04d8*/ 	.word	0x00000000
        /*04dc*/ 	.short	0x010a
        /*04de*/ 	.byte	0x3f
	.zero		1


	//   ....[70]....
        /*04e0*/ 	.word	0x00008eb0
        /*04e4*/ 	.word	0x00000006
        /*04e8*/ 	.word	0x00000000
        /*04ec*/ 	.short	0x010a
        /*04ee*/ 	.byte	0x3f
	.zero		1


	//   ....[71]....
        /*04f0*/ 	.word	0x00008f40
        /*04f4*/ 	.word	0x00000009
        /*04f8*/ 	.word	0x00000000
        /*04fc*/ 	.short	0x010a
        /*04fe*/ 	.byte	0x3f
	.zero		1


	//   ....[72]....
        /*0500*/ 	.word	0x00008fd0
        /*0504*/ 	.word	0x00000006
        /*0508*/ 	.word	0x00000000
        /*050c*/ 	.short	0x010a
        /*050e*/ 	.byte	0x3f
	.zero		1


	//   ....[73]....
        /*0510*/ 	.word	0x00009060
        /*0514*/ 	.word	0x00000009
        /*0518*/ 	.word	0x00000000
        /*051c*/ 	.short	0x010a
        /*051e*/ 	.byte	0x3f
	.zero		1


	//   ....[74]....
        /*0520*/ 	.word	0x000090f0
        /*0524*/ 	.word	0x00000006
        /*0528*/ 	.word	0x00000000
        /*052c*/ 	.short	0x010a
        /*052e*/ 	.byte	0x3f
	.zero		1


	//   ....[75]....
        /*0530*/ 	.word	0x00009180
        /*0534*/ 	.word	0x00000003
        /*0538*/ 	.word	0x00000000
        /*053c*/ 	.short	0x010a
        /*053e*/ 	.byte	0x3f
	.zero		1


	//   ....[76]....
        /*0540*/ 	.word	0x000091e0
        /*0544*/ 	.word	0x00000003
        /*0548*/ 	.word	0x00000000
        /*054c*/ 	.short	0x010a
        /*054e*/ 	.byte	0x3f
	.zero		1


	//   ....[77]....
        /*0550*/ 	.word	0x00009240
        /*0554*/ 	.word	0x00000005
        /*0558*/ 	.word	0x00000000
        /*055c*/ 	.short	0x010a
        /*055e*/ 	.byte	0x3f
	.zero		1


	//   ....[78]....
        /*0560*/ 	.word	0x00009310
        /*0564*/ 	.word	0x0000000e
        /*0568*/ 	.word	0x000000b0
        /*056c*/ 	.short	0x010a
        /*056e*/ 	.byte	0x3f
	.zero		1


	//   ....[79]....
        /*0570*/ 	.word	0x000093e0
        /*0574*/ 	.word	0x00000007
        /*0578*/ 	.word	0x00000000
        /*057c*/ 	.short	0x010a
        /*057e*/ 	.byte	0x3f
	.zero		1


	//   ....[80]....
        /*0580*/ 	.word	0x00009430
        /*0584*/ 	.word	0x00000009
        /*0588*/ 	.word	0x00000000
        /*058c*/ 	.short	0x010a
        /*058e*/ 	.byte	0x3f
	.zero		1


	//   ....[81]....
        /*0590*/ 	.word	0x00009480
        /*0594*/ 	.word	0x00000006
        /*0598*/ 	.word	0x00000000
        /*059c*/ 	.short	0x010a
        /*059e*/ 	.byte	0x3f
	.zero		1


	//   ....[82]....
        /*05a0*/ 	.word	0x000094d0
        /*05a4*/ 	.word	0x00000009
        /*05a8*/ 	.word	0x00000000
        /*05ac*/ 	.short	0x010a
        /*05ae*/ 	.byte	0x3f
	.zero		1


	//   ....[83]....
        /*05b0*/ 	.word	0x00009520
        /*05b4*/ 	.word	0x00000006
        /*05b8*/ 	.word	0x00000000
        /*05bc*/ 	.short	0x010a
        /*05be*/ 	.byte	0x3f
	.zero		1


	//   ....[84]....
        /*05c0*/ 	.word	0x00009570
        /*05c4*/ 	.word	0x00000009
        /*05c8*/ 	.word	0x00000000
        /*05cc*/ 	.short	0x010a
        /*05ce*/ 	.byte	0x3f
	.zero		1


	//   ....[85]....
        /*05d0*/ 	.word	0x000095c0
        /*05d4*/ 	.word	0x00000006
        /*05d8*/ 	.word	0x00000000
        /*05dc*/ 	.short	0x010a
        /*05de*/ 	.byte	0x3f
	.zero		1


	//   ....[86]....
        /*05e0*/ 	.word	0x00009610
        /*05e4*/ 	.word	0x00000009
        /*05e8*/ 	.word	0x00000000
        /*05ec*/ 	.short	0x010a
        /*05ee*/ 	.byte	0x3f
	.zero		1


	//   ....[87]....
        /*05f0*/ 	.word	0x00009660
        /*05f4*/ 	.word	0x00000006
        /*05f8*/ 	.word	0x00000000
        /*05fc*/ 	.short	0x010a
        /*05fe*/ 	.byte	0x3f
	.zero		1


	//   ....[88]....
        /*0600*/ 	.word	0x000096b0
        /*0604*/ 	.word	0x00000009
        /*0608*/ 	.word	0x00000000
        /*060c*/ 	.short	0x010a
        /*060e*/ 	.byte	0x3f
	.zero		1


	//   ....[89]....
        /*0610*/ 	.word	0x00009700
        /*0614*/ 	.word	0x00000006
        /*0618*/ 	.word	0x00000000
        /*061c*/ 	.short	0x010a
        /*061e*/ 	.byte	0x3f
	.zero		1


	//   ....[90]....
        /*0620*/ 	.word	0x00009750
        /*0624*/ 	.word	0x00000009
        /*0628*/ 	.word	0x00000000
        /*062c*/ 	.short	0x010a
        /*062e*/ 	.byte	0x3f
	.zero		1


	//   ....[91]....
        /*0630*/ 	.word	0x000097a0
        /*0634*/ 	.word	0x00000006
        /*0638*/ 	.word	0x00000000
        /*063c*/ 	.short	0x010a
        /*063e*/ 	.byte	0x3f
	.zero		1


	//   ....[92]....
        /*0640*/ 	.word	0x000097f0
        /*0644*/ 	.word	0x00000009
        /*0648*/ 	.word	0x00000000
        /*064c*/ 	.short	0x010a
        /*064e*/ 	.byte	0x3f
	.zero		1


	//   ....[93]....
        /*0650*/ 	.word	0x00009840
        /*0654*/ 	.word	0x00000006
        /*0658*/ 	.word	0x00000000
        /*065c*/ 	.short	0x010a
        /*065e*/ 	.byte	0x3f
	.zero		1


	//   ....[94]....
        /*0660*/ 	.word	0x00009890
        /*0664*/ 	.word	0x00000009
        /*0668*/ 	.word	0x00000000
        /*066c*/ 	.short	0x010a
        /*066e*/ 	.byte	0x3f
	.zero		1


	//   ....[95]....
        /*0670*/ 	.word	0x000098e0
        /*0674*/ 	.word	0x00000006
        /*0678*/ 	.word	0x00000000
        /*067c*/ 	.short	0x010a
        /*067e*/ 	.byte	0x3f
	.zero		1


	//   ....[96]....
        /*0680*/ 	.word	0x00009930
        /*0684*/ 	.word	0x00000009
        /*0688*/ 	.word	0x00000000
        /*068c*/ 	.short	0x010a
        /*068e*/ 	.byte	0x3f
	.zero		1


	//   ....[97]....
        /*0690*/ 	.word	0x00009980
        /*0694*/ 	.word	0x00000006
        /*0698*/ 	.word	0x00000000
        /*069c*/ 	.short	0x010a
        /*069e*/ 	.byte	0x3f
	.zero		1


	//   ....[98]....
        /*06a0*/ 	.word	0x000099d0
        /*06a4*/ 	.word	0x00000009
        /*06a8*/ 	.word	0x00000000
        /*06ac*/ 	.short	0x010a
        /*06ae*/ 	.byte	0x3f
	.zero		1


	//   ....[99]....
        /*06b0*/ 	.word	0x00009a20
        /*06b4*/ 	.word	0x00000006
        /*06b8*/ 	.word	0x00000000
        /*06bc*/ 	.short	0x010a
        /*06be*/ 	.byte	0x3f
	.zero		1


	//----- nvinfo : EIATTR_NUM_MBARRIERS
	.align		4
.L_35:
        /*06c0*/ 	.byte	0x03, 0x38
        /*06c2*/ 	.short	0x002e


	//----- nvinfo : EIATTR_EXIT_INSTR_OFFSETS
	.align		4
        /*06c4*/ 	.byte	0x04, 0x1c
        /*06c6*/ 	.short	(.L_37 - .L_36)


	//   ....[0]....
.L_36:
        /*06c8*/ 	.word	0x00000860


	//   ....[1]....
        /*06cc*/ 	.word	0x00001120


	//   ....[2]....
        /*06d0*/ 	.word	0x00007180


	//   ....[3]....
        /*06d4*/ 	.word	0x000077b0


	//   ....[4]....
        /*06d8*/ 	.word	0x000091d0


	//----- nvinfo : EIATTR_MAX_THREADS
	.align		4
.L_37:
        /*06dc*/ 	.byte	0x04, 0x05
        /*06de*/ 	.short	(.L_39 - .L_38)
.L_38:
        /*06e0*/ 	.word	0x00000180
        /*06e4*/ 	.word	0x00000001
        /*06e8*/ 	.word	0x00000001


	//----- nvinfo : EIATTR_CRS_STACK_SIZE
	.align		4
.L_39:
        /*06ec*/ 	.byte	0x04, 0x1e
        /*06ee*/ 	.short	(.L_41 - .L_40)
.L_40:
        /*06f0*/ 	.word	0x00000000


	//----- nvinfo : EIATTR_CBANK_PARAM_SIZE
	.align		4
.L_41:
        /*06f4*/ 	.byte	0x03, 0x19
        /*06f6*/ 	.short	0x0470


	//----- nvinfo : EIATTR_PARAM_CBANK
	.align		4
        /*06f8*/ 	.byte	0x04, 0x0a
        /*06fa*/ 	.short	(.L_43 - .L_42)
	.align		4
.L_42:
        /*06fc*/ 	.word	index@(.nv.constant0._ZN7cutlass13device_kernelINS_4gemm6kernel13GemmUniversalIN4cute5tupleIJiiiiEEENS1_10collective13CollectiveMmaINS1_34MainloopSm90TmaGmmaWarpSpecializedILi22ENS5_IJNS4_1CILi1EEESB_SB_EEENS1_35KernelTmaWarpSpecializedCooperativeEEENS5_IJNSA_ILi256EEENSA_ILi64EEENSA_ILi16EEEEEENS_6half_tENS5_IJlSB_lEEESJ_SK_NS4_8TiledMMAINS4_8MMA_AtomIJNS4_4SM904GMMA25MMA_64x64x16_F32F16F16_SSILNSO_5MajorE0ELSQ_0ELNSO_7ScaleInE1ELSR_1EEEEEENS4_6LayoutINS5_IJNSA_ILi2EEESB_SB_EEENS5_IJSB_NSA_ILi0EEESX_EEEEENS5_IJNS4_10UnderscoreES10_S10_EEEEENS4_13SM90_TMA_LOADENS4_14ComposedLayoutINS4_7SwizzleILi1ELi4ELi3EEENS4_18smem_ptr_flag_bitsILi16EEENSU_INS5_IJNSA_ILi8EEESH_EEENS5_IJSH_SB_EEEEEEEvNS4_8identityES13_S1D_vS1E_EENS_8epilogue10collective6detail29Sm90TmaWarpSpecializedAdapterINS1H_15DefaultEpilogueISJ_SK_SK_NS1G_6thread17LinearCombinationISJ_Li1EffLNS1L_9ScaleType4KindE0ELNS_15FloatRoundStyleE2ESJ_EENS1_15EpilogueDefaultEEEEEvvEEEEvNT_6ParamsE)
        /*0700*/ 	.short	0x0210
        /*0702*/ 	.short	0x0470


	//----- nvinfo : EIATTR_SW_WAR
	.align		4
.L_43:
        /*0704*/ 	.byte	0x04, 0x36
        /*0706*/ 	.short	(.L_45 - .L_44)
.L_44:
        /*0708*/ 	.word	0x00000008
.L_45:


//--------------------- .nv.callgraph             --------------------------
	.section	.nv.callgraph,"",@"SHT_CUDA_CALLGRAPH"
	.align	4
	.sectionentsize	8
	.align		4
        /*0000*/ 	.word	0x00000000
	.align		4
        /*0004*/ 	.word	0xffffffff
	.align		4
        /*0008*/ 	.word	index@(_ZN7cutlass13device_kernelINS_4gemm6kernel13GemmUniversalIN4cute5tupleIJiiiiEEENS1_10collective13CollectiveMmaINS1_34MainloopSm90TmaGmmaWarpSpecializedILi22ENS5_IJNS4_1CILi1EEESB_SB_EEENS1_35KernelTmaWarpSpecializedCooperativeEEENS5_IJNSA_ILi256EEENSA_ILi64EEENSA_ILi16EEEEEENS_6half_tENS5_IJlSB_lEEESJ_SK_NS4_8TiledMMAINS4_8MMA_AtomIJNS4_4SM904GMMA25MMA_64x64x16_F32F16F16_SSILNSO_5MajorE0ELSQ_0ELNSO_7ScaleInE1ELSR_1EEEEEENS4_6LayoutINS5_IJNSA_ILi2EEESB_SB_EEENS5_IJSB_NSA_ILi0EEESX_EEEEENS5_IJNS4_10UnderscoreES10_S10_EEEEENS4_13SM90_TMA_LOADENS4_14ComposedLayoutINS4_7SwizzleILi1ELi4ELi3EEENS4_18smem_ptr_flag_bitsILi16EEENSU_INS5_IJNSA_ILi8EEESH_EEENS5_IJSH_SB_EEEEEEEvNS4_8identityES13_S1D_vS1E_EENS_8epilogue10collective6detail29Sm90TmaWarpSpecializedAdapterINS1H_15DefaultEpilogueISJ_SK_SK_NS1G_6thread17LinearCombinationISJ_Li1EffLNS1L_9ScaleType4KindE0ELNS_15FloatRoundStyleE2ESJ_EENS1_15EpilogueDefaultEEEEEvvEEEEvNT_6ParamsE)
	.align		4
        /*000c*/ 	.word	index@(__assertfail)
	.align		4
        /*0010*/ 	.word	0x00000000
	.align		4
        /*0014*/ 	.word	0xfffffffe
	.align		4
        /*0018*/ 	.word	0x00000000
	.align		4
        /*001c*/ 	.word	0xfffffffd
	.align		4
        /*0020*/ 	.word	0x00000000
	.align		4
        /*0024*/ 	.word	0xfffffffc


//--------------------- .nv.constant4             --------------------------
	.section	.nv.constant4,"a",@progbits
	.align	8
	.align		8
.nv.constant4:
        /*0000*/ 	.dword	__assertfail
	.align		8
        /*0008*/ 	.dword	__unnamed_1
	.align		8
        /*0010*/ 	.dword	_ZN40_INTERNAL_0dbe2fe8_4_k_cu_42e1a184_171174cuda3std3__45__cpo5beginE
	.align		8
        /*0018*/ 	.dword	_ZN40_INTERNAL_0dbe2fe8_4_k_cu_42e1a184_171174cuda3std3__45__cpo3endE
	.align		8
        /*0020*/ 	.dword	_ZN40_INTERNAL_0dbe2fe8_4_k_cu_42e1a184_171174cuda3std3__45__cpo6cbeginE
	.align		8
        /*0028*/ 	.dword	_ZN40_INTERNAL_0dbe2fe8_4_k_cu_42e1a184_171174cuda3std3__45__cpo4cendE
	.align		8
        /*0030*/ 	.dword	_ZN40_INTERNAL_0dbe2fe8_4_k_cu_42e1a184_171174cuda3std3__442_GLOBAL__N__0dbe2fe8_4_k_cu_42e1a184_171176ignoreE
	.align		8
        /*0038*/ 	.dword	_ZN40_INTERNAL_0dbe2fe8_4_k_cu_42e1a184_171174cuda3std3__419piecewise_constructE
	.align		8
        /*0040*/ 	.dword	_ZN40_INTERNAL_0dbe2fe8_4_k_cu_42e1a184_171174cuda3std3__48in_placeE
	.align		8
        /*0048*/ 	.dword	_ZN40_INTERNAL_0dbe2fe8_4_k_cu_42e1a184_171174cuda3std6ranges3__45__cpo4swapE
	.align		8
        /*0050*/ 	.dword	_ZN40_INTERNAL_0dbe2fe8_4_k_cu_42e1a184_171174cuda3std6ranges3__45__cpo9iter_moveE
	.align		8
        /*0058*/ 	.dword	_ZN40_INTERNAL_0dbe2fe8_4_k_cu_42e1a184_171174cute7productE
	.align		8
        /*0060*/ 	.dword	_ZN40_INTERNAL_0dbe2fe8_4_k_cu_42e1a184_171174cute1_E
	.align		8
        /*0068*/ 	.dword	$str$22
	.align		8
        /*0070*/ 	.dword	$str$23


//--------------------- .text._ZN7cutlass13device_kernelINS_4gemm6kernel13GemmUniversalIN4cute5tupleIJiiiiEEENS1_10collective13CollectiveMmaINS1_34MainloopSm90TmaGmmaWarpSpecializedILi22ENS5_IJNS4_1CILi1EEESB_SB_EEENS1_35KernelTmaWarpSpecializedCooperativeEEENS5_IJNSA_ILi256EEENSA_ILi64EEENSA_ILi16EEEEEENS_6half_tENS5_IJlSB_lEEESJ_SK_NS4_8TiledMMAINS4_8MMA_AtomIJNS4_4SM904GMMA25MMA_64x64x16_F32F16F16_SSILNSO_5MajorE0ELSQ_0ELNSO_7ScaleInE1ELSR_1EEEEEENS4_6LayoutINS5_IJNSA_ILi2EEESB_SB_EEENS5_IJSB_NSA_ILi0EEESX_EEEEENS5_IJNS4_10UnderscoreES10_S10_EEEEENS4_13SM90_TMA_LOADENS4_14ComposedLayoutINS4_7SwizzleILi1ELi4ELi3EEENS4_18smem_ptr_flag_bitsILi16EEENSU_INS5_IJNSA_ILi8EEESH_EEENS5_IJSH_SB_EEEEEEEvNS4_8identityES13_S1D_vS1E_EENS_8epilogue10collective6detail29Sm90TmaWarpSpecializedAdapterINS1H_15DefaultEpilogueISJ_SK_SK_NS1G_6thread17LinearCombinationISJ_Li1EffLNS1L_9ScaleType4KindE0ELNS_15FloatRoundStyleE2ESJ_EENS1_15EpilogueDefaultEEEEEvvEEEEvNT_6ParamsE --------------------------
	.section	.text._ZN7cutlass13device_kernelINS_4gemm6kernel13GemmUniversalIN4cute5tupleIJiiiiEEENS1_10collective13CollectiveMmaINS1_34MainloopSm90TmaGmmaWarpSpecializedILi22ENS5_IJNS4_1CILi1EEESB_SB_EEENS1_35KernelTmaWarpSpecializedCooperativeEEENS5_IJNSA_ILi256EEENSA_ILi64EEENSA_ILi16EEEEEENS_6half_tENS5_IJlSB_lEEESJ_SK_NS4_8TiledMMAINS4_8MMA_AtomIJNS4_4SM904GMMA25MMA_64x64x16_F32F16F16_SSILNSO_5MajorE0ELSQ_0ELNSO_7ScaleInE1ELSR_1EEEEEENS4_6LayoutINS5_IJNSA_ILi2EEESB_SB_EEENS5_IJSB_NSA_ILi0EEESX_EEEEENS5_IJNS4_10UnderscoreES10_S10_EEEEENS4_13SM90_TMA_LOADENS4_14ComposedLayoutINS4_7SwizzleILi1ELi4ELi3EEENS4_18smem_ptr_flag_bitsILi16EEENSU_INS5_IJNSA_ILi8EEESH_EEENS5_IJSH_SB_EEEEEEEvNS4_8identityES13_S1D_vS1E_EENS_8epilogue10collective6detail29Sm90TmaWarpSpecializedAdapterINS1H_15DefaultEpilogueISJ_SK_SK_NS1G_6thread17LinearCombinationISJ_Li1EffLNS1L_9ScaleType4KindE0ELNS_15FloatRoundStyleE2ESJ_EENS1_15EpilogueDefaultEEEEEvvEEEEvNT_6ParamsE,"ax",@progbits
	.align	128
.text._ZN7cutlass13device_kernelINS_4gemm6kernel13GemmUniversalIN4cute5tupleIJiiiiEEENS1_10collective13CollectiveMmaINS1_34MainloopSm90TmaGmmaWarpSpecializedILi22ENS5_IJNS4_1CILi1EEESB_SB_EEENS1_35KernelTmaWarpSpecializedCooperativeEEENS5_IJNSA_ILi256EEENSA_ILi64EEENSA_ILi16EEEEEENS_6half_tENS5_IJlSB_lEEESJ_SK_NS4_8TiledMMAINS4_8MMA_AtomIJNS4_4SM904GMMA25MMA_64x64x16_F32F16F16_SSILNSO_5MajorE0ELSQ_0ELNSO_7ScaleInE1ELSR_1EEEEEENS4_6LayoutINS5_IJNSA_ILi2EEESB_SB_EEENS5_IJSB_NSA_ILi0EEESX_EEEEENS5_IJNS4_10UnderscoreES10_S10_EEEEENS4_13SM90_TMA_LOADENS4_14ComposedLayoutINS4_7SwizzleILi1ELi4ELi3EEENS4_18smem_ptr_flag_bitsILi16EEENSU_INS5_IJNSA_ILi8EEESH_EEENS5_IJSH_SB_EEEEEEEvNS4_8identityES13_S1D_vS1E_EENS_8epilogue10collective6detail29Sm90TmaWarpSpecializedAdapterINS1H_15DefaultEpilogueISJ_SK_SK_NS1G_6thread17LinearCombinationISJ_Li1EffLNS1L_9ScaleType4KindE0ELNS_15FloatRoundStyleE2ESJ_EENS1_15EpilogueDefaultEEEEEvvEEEEvNT_6ParamsE:
        .type           _ZN7cutlass13device_kernelINS_4gemm6kernel13GemmUniversalIN4cute5tupleIJiiiiEEENS1_10collective13CollectiveMmaINS1_34MainloopSm90TmaGmmaWarpSpecializedILi22ENS5_IJNS4_1CILi1EEESB_SB_EEENS1_35KernelTmaWarpSpecializedCooperativeEEENS5_IJNSA_ILi256EEENSA_ILi64EEENSA_ILi16EEEEEENS_6half_tENS5_IJlSB_lEEESJ_SK_NS4_8TiledMMAINS4_8MMA_AtomIJNS4_4SM904GMMA25MMA_64x64x16_F32F16F16_SSILNSO_5MajorE0ELSQ_0ELNSO_7ScaleInE1ELSR_1EEEEEENS4_6LayoutINS5_IJNSA_ILi2EEESB_SB_EEENS5_IJSB_NSA_ILi0EEESX_EEEEENS5_IJNS4_10UnderscoreES10_S10_EEEEENS4_13SM90_TMA_LOADENS4_14ComposedLayoutINS4_7SwizzleILi1ELi4ELi3EEENS4_18smem_ptr_flag_bitsILi16EEENSU_INS5_IJNSA_ILi8EEESH_EEENS5_IJSH_SB_EEEEEEEvNS4_8identityES13_S1D_vS1E_EENS_8epilogue10collective6detail29Sm90TmaWarpSpecializedAdapterINS1H_15DefaultEpilogueISJ_SK_SK_NS1G_6thread17LinearCombinationISJ_Li1EffLNS1L_9ScaleType4KindE0ELNS_15FloatRoundStyleE2ESJ_EENS1_15EpilogueDefaultEEEEEvvEEEEvNT_6ParamsE,@function
        .size           _ZN7cutlass13device_kernelINS_4gemm6kernel13GemmUniversalIN4cute5tupleIJiiiiEEENS1_10collective13CollectiveMmaINS1_34MainloopSm90TmaGmmaWarpSpecializedILi22ENS5_IJNS4_1CILi1EEESB_SB_EEENS1_35KernelTmaWarpSpecializedCooperativeEEENS5_IJNSA_ILi256EEENSA_ILi64EEENSA_ILi16EEEEEENS_6half_tENS5_IJlSB_lEEESJ_SK_NS4_8TiledMMAINS4_8MMA_AtomIJNS4_4SM904GMMA25MMA_64x64x16_F32F16F16_SSILNSO_5MajorE0ELSQ_0ELNSO_7ScaleInE1ELSR_1EEEEEENS4_6LayoutINS5_IJNSA_ILi2EEESB_SB_EEENS5_IJSB_NSA_ILi0EEESX_EEEEENS5_IJNS4_10UnderscoreES10_S10_EEEEENS4_13SM90_TMA_LOADENS4_14ComposedLayoutINS4_7SwizzleILi1ELi4ELi3EEENS4_18smem_ptr_flag_bitsILi16EEENSU_INS5_IJNSA_ILi8EEESH_EEENS5_IJSH_SB_EEEEEEEvNS4_8identityES13_S1D_vS1E_EENS_8epilogue10collective6detail29Sm90TmaWarpSpecializedAdapterINS1H_15DefaultEpilogueISJ_SK_SK_NS1G_6thread17LinearCombinationISJ_Li1EffLNS1L_9ScaleType4KindE0ELNS_15FloatRoundStyleE2ESJ_EENS1_15EpilogueDefaultEEEEEvvEEEEvNT_6ParamsE,(.L_x_229 - _ZN7cutlass13device_kernelINS_4gemm6kernel13GemmUniversalIN4cute5tupleIJiiiiEEENS1_10collective13CollectiveMmaINS1_34MainloopSm90TmaGmmaWarpSpecializedILi22ENS5_IJNS4_1CILi1EEESB_SB_EEENS1_35KernelTmaWarpSpecializedCooperativeEEENS5_IJNSA_ILi256EEENSA_ILi64EEENSA_ILi16EEEEEENS_6half_tENS5_IJlSB_lEEESJ_SK_NS4_8TiledMMAINS4_8MMA_AtomIJNS4_4SM904GMMA25MMA_64x64x16_F32F16F16_SSILNSO_5MajorE0ELSQ_0ELNSO_7ScaleInE1ELSR_1EEEEEENS4_6LayoutINS5_IJNSA_ILi2EEESB_SB_EEENS5_IJSB_NSA_ILi0EEESX_EEEEENS5_IJNS4_10UnderscoreES10_S10_EEEEENS4_13SM90_TMA_LOADENS4_14ComposedLayoutINS4_7SwizzleILi1ELi4ELi3EEENS4_18smem_ptr_flag_bitsILi16EEENSU_INS5_IJNSA_ILi8EEESH_EEENS5_IJSH_SB_EEEEEEEvNS4_8identityES13_S1D_vS1E_EENS_8epilogue10collective6detail29Sm90TmaWarpSpecializedAdapterINS1H_15DefaultEpilogueISJ_SK_SK_NS1G_6thread17LinearCombinationISJ_Li1EffLNS1L_9ScaleType4KindE0ELNS_15FloatRoundStyleE2ESJ_EENS1_15EpilogueDefaultEEEEEvvEEEEvNT_6ParamsE)
        .other          _ZN7cutlass13device_kernelINS_4gemm6kernel13GemmUniversalIN4cute5tupleIJiiiiEEENS1_10collective13CollectiveMmaINS1_34MainloopSm90TmaGmmaWarpSpecializedILi22ENS5_IJNS4_1CILi1EEESB_SB_EEENS1_35KernelTmaWarpSpecializedCooperativeEEENS5_IJNSA_ILi256EEENSA_ILi64EEENSA_ILi16EEEEEENS_6half_tENS5_IJlSB_lEEESJ_SK_NS4_8TiledMMAINS4_8MMA_AtomIJNS4_4SM904GMMA25MMA_64x64x16_F32F16F16_SSILNSO_5MajorE0ELSQ_0ELNSO_7ScaleInE1ELSR_1EEEEEENS4_6LayoutINS5_IJNSA_ILi2EEESB_SB_EEENS5_IJSB_NSA_ILi0EEESX_EEEEENS5_IJNS4_10UnderscoreES10_S10_EEEEENS4_13SM90_TMA_LOADENS4_14ComposedLayoutINS4_7SwizzleILi1ELi4ELi3EEENS4_18smem_ptr_flag_bitsILi16EEENSU_INS5_IJNSA_ILi8EEESH_EEENS5_IJSH_SB_EEEEEEEvNS4_8identityES13_S1D_vS1E_EENS_8epilogue10collective6detail29Sm90TmaWarpSpecializedAdapterINS1H_15DefaultEpilogueISJ_SK_SK_NS1G_6thread17LinearCombinationISJ_Li1EffLNS1L_9ScaleType4KindE0ELNS_15FloatRoundStyleE2ESJ_EENS1_15EpilogueDefaultEEEEEvvEEEEvNT_6ParamsE,@"STO_CUDA_ENTRY STV_DEFAULT"
_ZN7cutlass13device_kernelINS_4gemm6kernel13GemmUniversalIN4cute5tupleIJiiiiEEENS1_10collective13CollectiveMmaINS1_34MainloopSm90TmaGmmaWarpSpecializedILi22ENS5_IJNS4_1CILi1EEESB_SB_EEENS1_35KernelTmaWarpSpecializedCooperativeEEENS5_IJNSA_ILi256EEENSA_ILi64EEENSA_ILi16EEEEEENS_6half_tENS5_IJlSB_lEEESJ_SK_NS4_8TiledMMAINS4_8MMA_AtomIJNS4_4SM904GMMA25MMA_64x64x16_F32F16F16_SSILNSO_5MajorE0ELSQ_0ELNSO_7ScaleInE1ELSR_1EEEEEENS4_6LayoutINS5_IJNSA_ILi2EEESB_SB_EEENS5_IJSB_NSA_ILi0EEESX_EEEEENS5_IJNS4_10UnderscoreES10_S10_EEEEENS4_13SM90_TMA_LOADENS4_14ComposedLayoutINS4_7SwizzleILi1ELi4ELi3EEENS4_18smem_ptr_flag_bitsILi16EEENSU_INS5_IJNSA_ILi8EEESH_EEENS5_IJSH_SB_EEEEEEEvNS4_8identityES13_S1D_vS1E_EENS_8epilogue10collective6detail29Sm90TmaWarpSpecializedAdapterINS1H_15DefaultEpilogueISJ_SK_SK_NS1G_6thread17LinearCombinationISJ_Li1EffLNS1L_9ScaleType4KindE0ELNS_15FloatRoundStyleE2ESJ_EENS1_15EpilogueDefaultEEEEEvvEEEEvNT_6ParamsE:
[----:B------:R-:W0:Y:S01]  /*0000*/  LDC R1, c[0x0][0x28] ;  /* 0x00000a00ff017b82 */ /* 0x000e220000000800 */
[----:B------:R-:W1:Y:S01]  /*0010*/  S2R R18, SR_TID.X ;  /* 0x0000000000127919 */ /* 0x000e620000002100 */
[----:B------:R-:W-:Y:S01]  /*0020*/  ELECT P0, URZ, PT ;  /* 0x00000000003f782f */ /* 0x000fe20003800000 */
[----:B------:R-:W-:Y:S01]  /*0030*/  BSSY B0, `(.L_x_0) ;  /* 0x000000f000007945 */ /* 0x000fe20003800000 */
[--C-:B-1----:R-:W-:Y:S02]  /*0040*/  SHF.R.U32.HI R0, RZ, 0x5, R18.reuse ;  /* 0x00000005ff007819 */ /* 0x102fe40000011612 */
[----:B------:R-:W-:-:S03]  /*0050*/  SHF.R.U32.HI R22, RZ, 0x7, R18 ;  /* 0x00000007ff167819 */ /* 0x000fc60000011612 */
[----:B------:R-:W1:Y:S04]  /*0060*/  SHFL.IDX PT, R5, R0, RZ, 0x1f ;  /* 0x00001fff00057589 */ /* 0x000e6800000e0000 */
[----:B------:R2:W3:Y:S01]  /*0070*/  SHFL.IDX PT, R8, R22, RZ, 0x1f ;  /* 0x00001fff16087589 */ /* 0x0004e200000e0000 */
[----:B-1----:R-:W-:-:S13]  /*0080*/  ISETP.NE.OR P0, PT, R5, RZ, !P0 ;  /* 0x000000ff0500720c */ /* 0x002fda0004705670 */
[----:B0-23--:R-:W-:Y:S05]  /*0090*/  @P0 BRA `(.L_x_1) ;  /* 0x0000000000200947 */ /* 0x00dfea0003800000 */
[----:B------:R-:W-:Y:S02]  /*00a0*/  ULDC.64 UR4, c[0x0][0x198] ;  /* 0x0000660000047ab9 */ /* 0x000fe40000000a00 */
[----:B------:R-:W-:Y:S02]  /*00b0*/  UIADD3 UR6, UP0, UR4, 0xf0, URZ ;  /* 0x000000f004067890 */ /* 0x000fe4000ff1e03f */
[----:B------:R-:W-:Y:S02]  /*00c0*/  UIADD3 UR4, UP1, UR4, 0x1f0, URZ ;  /* 0x000001f004047890 */ /* 0x000fe4000ff3e03f */
[----:B------:R-:W-:Y:S02]  /*00d0*/  UIADD3.X UR7, URZ, UR5, URZ, UP0, !UPT ;  /* 0x000000053f077290 */ /* 0x000fe400087fe43f */
[----:B------:R-:W-:-:S07]  /*00e0*/  UIADD3.X UR5, URZ, UR5, URZ, UP1, !UPT ;  /* 0x000000053f057290 */ /* 0x000fce0008ffe43f */
[----:B------:R0:W-:Y:S02]  /*00f0*/  UTMACCTL.PF [UR6] ;  /* 0x00000000060079b9 */ /* 0x0001e40008040000 */
[----:B------:R0:W-:Y:S02]  /*0100*/  UTMACCTL.PF [UR4] ;  /* 0x00000000040079b9 */ /* 0x0001e40008040000 */
[----:B0-----:R-:W-:Y:S01]  /*0110*/  NOP ;  /* 0x0000000000007918 */ /* 0x001fe20000000000 */
.L_x_1:
[----:B------:R-:W-:Y:S05]  /*0120*/  BSYNC B0 ;  /* 0x0000000000007941 */ /* 0x000fea0003800000 */
.L_x_0:
[----:B------:R-:W0:Y:S02]  /*0130*/  SHFL.IDX PT, R2, R0, RZ, 0x1f ;  /* 0x00001fff00027589 */ /* 0x000e2400000e0000 */
[----:B0-----:R-:W-:-:S13]  /*0140*/  ISETP.NE.AND P0, PT, R2, RZ, PT ;  /* 0x000000ff0200720c */ /* 0x001fda0003f05270 */
[----:B------:R-:W-:Y:S05]  /*0150*/  @P0 BRA `(.L_x_2) ;  /* 0x0000000000f40947 */ /* 0x000fea0003800000 */
[----:B------:R-:W-:Y:S01]  /*0160*/  ELECT P0, URZ, PT ;  /* 0x00000000003f782f */ /* 0x000fe20003800000 */
[----:B------:R-:W-:-:S12]  /*0170*/  BSSY B0, `(.L_x_2) ;  /* 0x000003b000007945 */ /* 0x000fd80003800000 */
[----:B------:R-:W-:Y:S05]  /*0180*/  @!P0 BRA `(.L_x_3) ;  /* 0x0000000000e48947 */ /* 0x000fea0003800000 */
[----:B------:R-:W0:Y:S01]  /*0190*/  S2UR UR8, SR_CgaCtaId ;  /* 0x00000000000879c3 */ /* 0x000e220000008800 */
[----:B------:R-:W-:Y:S01]  /*01a0*/  UMOV UR4, 0x400 ;  /* 0x0000040000047882 */ /* 0x000fe20000000000 */
[----:B------:R-:W-:Y:S01]  /*01b0*/  UMOV UR5, 0x1 ;  /* 0x0000000100057882 */ /* 0x000fe20000000000 */
[----:B------:R-:W-:Y:S02]  /*01c0*/  UMOV UR6, 0x100 ;  /* 0x0000010000067882 */ /* 0x000fe40000000000 */
[----:B------:R-:W-:-:S04]  /*01d0*/  UIADD3 UR6, -UR6, 0x100000, URZ ;  /* 0x0010000006067890 */ /* 0x000fc8000fffe13f */
[----:B------:R-:W-:Y:S02]  /*01e0*/  USHF.L.U32 UR7, UR6, 0xb, URZ ;  /* 0x0000000b06077899 */ /* 0x000fe4000800063f */
[----:B------:R-:W-:Y:S02]  /*01f0*/  USHF.L.U32 UR6, UR6, 0x1, URZ ;  /* 0x0000000106067899 */ /* 0x000fe4000800063f */
[----:B0-----:R-:W-:Y:S02]  /*0200*/  ULEA UR8, UR8, UR4, 0x18 ;  /* 0x0000000408087291 */ /* 0x001fe4000f8ec03f */
[----:B------:R-:W-:-:S04]  /*0210*/  UIADD3 UR4, -UR5, 0x100000, URZ ;  /* 0x0010000005047890 */ /* 0x000fc8000fffe13f */
[----:B------:R-:W-:Y:S02]  /*0220*/  USHF.L.U32 UR5, UR4, 0xb, URZ ;  /* 0x0000000b04057899 */ /* 0x000fe4000800063f */
[----:B------:R-:W-:Y:S01]  /*0230*/  USHF.L.U32 UR4, UR4, 0x1, URZ ;  /* 0x0000000104047899 */ /* 0x000fe2000800063f */
[----:B------:R-:W0:Y:S11]  /*0240*/  FENCE.VIEW.ASYNC.S ;  /* 0x00000000000073c6 */ /* 0x000e360000000000 */
[----:B0-----:R0:W1:Y:S01]  /*0250*/  SYNCS.EXCH.64 URZ, [UR8], UR4 ;  /* 0x00000004083f75b2 */ /* 0x0010620008000100 */
[----:B------:R0:W2:Y:S01]  /*0260*/  SYNCS.EXCH.64 URZ, [UR8+0xb0], UR6 ;  /* 0x0000b006083f75b2 */ /* 0x0000a20008000100 */
[----:B------:R0:W3:Y:S01]  /*0270*/  SYNCS.EXCH.64 URZ, [UR8+0x8], UR4 ;  /* 0x00000804083f75b2 */ /* 0x0000e20008000100 */
[----:B------:R0:W4:Y:S01]  /*0280*/  SYNCS.EXCH.64 URZ, [UR8+0xb8], UR6 ;  /* 0x0000b806083f75b2 */ /* 0x0001220008000100 */
[----:B------:R0:W0:Y:S01]  /*0290*/  SYNCS.EXCH.64 URZ, [UR8+0x10], UR4 ;  /* 0x00001004083f75b2 */ /* 0x0000220008000100 */
        /* <DEDUP_REMOVED lines=39> */
[----:B-1234-:R-:W-:Y:S01]  /*0510*/  NOP ;  /* 0x0000000000007918 */ /* 0x01efe20000000000 */
.L_x_3:
[----:B0-----:R-:W-:Y:S05]  /*0520*/  BSYNC B0 ;  /* 0x0000000000007941 */ /* 0x001fea0003800000 */
.L_x_2:
[----:B------:R-:W0:Y:S01]  /*0530*/  SHFL.IDX PT, R0, R0, RZ, 0x1f ;  /* 0x00001fff00007589 */ /* 0x000e2200000e0000 */
[----:B------:R-:W1:Y:S01]  /*0540*/  LDC R2, c[0x0][0x65c] ;  /* 0x00019700ff027b82 */ /* 0x000e620000000800 */
[----:B------:R-:W-:Y:S02]  /*0550*/  ELECT P0, URZ, PT ;  /* 0x00000000003f782f */ /* 0x000fe40003800000 */
[----:B------:R-:W-:Y:S01]  /*0560*/  LOP3.LUT R6, R6, 0xfffff7ff, RZ, 0xc0, !PT ;  /* 0xfffff7ff06067812 */ /* 0x000fe200078ec0ff */
[----:B------:R-:W2:Y:S01]  /*0570*/  S2R R3, SR_CTAID.Y ;  /* 0x0000000000037919 */ /* 0x000ea20000002600 */
[----:B------:R-:W-:Y:S01]  /*0580*/  UMOV UR4, 0x20 ;  /* 0x0000002000047882 */ /* 0x000fe20000000000 */
[----:B------:R-:W-:Y:S01]  /*0590*/  ISETP.NE.AND P2, PT, R8, RZ, PT ;  /* 0x000000ff0800720c */ /* 0x000fe20003f45270 */
[----:B------:R-:W-:Y:S01]  /*05a0*/  NOP ;  /* 0x0000000000007918 */ /* 0x000fe20000000000 */
[----:B------:R-:W3:Y:S01]  /*05b0*/  S2R R4, SR_CTAID.X ;  /* 0x0000000000047919 */ /* 0x000ee20000002500 */
[----:B------:R-:W-:Y:S01]  /*05c0*/  NOP ;  /* 0x0000000000007918 */ /* 0x000fe20000000000 */
[----:B0-----:R-:W-:-:S02]  /*05d0*/  ISETP.NE.OR P0, PT, R0, RZ, !P0 ;  /* 0x000000ff0000720c */ /* 0x001fc40004705670 */
[----:B-1----:R-:W-:-:S11]  /*05e0*/  ISETP.NE.AND P3, PT, R2, 0x1, PT ;  /* 0x000000010200780c */ /* 0x002fd60003f65270 */
[----:B------:R-:W-:Y:S01]  /*05f0*/  VOTEU.ALL UP0, P0 ;  /* 0x00000000003f7886 */ /* 0x000fe20000000000 */
[----:B------:R-:W-:Y:S01]  /*0600*/  VOTEU.ALL UP1, P0 ;  /* 0x00000000003f7886 */ /* 0x000fe20000020000 */
[----:B------:R-:W-:Y:S01]  /*0610*/  @P3 LOP3.LUT R6, R6, 0x800, RZ, 0xfc, !PT ;  /* 0x0000080006063812 */ /* 0x000fe200078efcff */
[----:B------:R-:W3:Y:S01]  /*0620*/  @P3 LDC R17, c[0x0][0x10] ;  /* 0x00000400ff113b82 */ /* 0x000ee20000000800 */
[----:B------:R-:W-:Y:S01]  /*0630*/  SHF.R.S32.HI R6, RZ, 0x1f, R5 ;  /* 0x0000001fff067819 */ /* 0x000fe20000011405 */
[----:B------:R-:W-:Y:S01]  /*0640*/  @!UP0 UMOV UR6, 0x400 ;  /* 0x0000040000068882 */ /* 0x000fe20000000000 */
[----:B------:R-:W-:-:S04]  /*0650*/  @!UP0 UIADD3 UR4, -UR4, 0x100000, URZ ;  /* 0x0010000004048890 */ /* 0x000fc8000fffe13f */
[----:B------:R-:W-:Y:S02]  /*0660*/  @!UP0 USHF.L.U32 UR5, UR4, 0xb, URZ ;  /* 0x0000000b04058899 */ /* 0x000fe4000800063f */
[----:B------:R-:W-:Y:S01]  /*0670*/  @!UP0 USHF.L.U32 UR4, UR4, 0x1, URZ ;  /* 0x0000000104048899 */ /* 0x000fe2000800063f */
[----:B------:R-:W-:Y:S01]  /*0680*/  @P3 IMAD.MOV.U32 R7, RZ, RZ, RZ ;  /* 0x000000ffff073224 */ /* 0x000fe200078e00ff */
[----:B------:R-:W-:Y:S01]  /*0690*/  LEA.HI R6, R6, R5, RZ, 0x2 ;  /* 0x0000000506067211 */ /* 0x000fe200078f10ff */
[----:B------:R-:W-:Y:S01]  /*06a0*/  @P3 IMAD.MOV.U32 R11, RZ, RZ, RZ ;  /* 0x000000ffff0b3224 */ /* 0x000fe200078e00ff */
[----:B------:R-:W0:Y:S02]  /*06b0*/  @!UP0 S2UR UR7, SR_CgaCtaId ;  /* 0x00000000000789c3 */ /* 0x000e240000008800 */
[----:B------:R-:W-:Y:S01]  /*06c0*/  LOP3.LUT R0, R6, 0xfffffffc, RZ, 0xc0, !PT ;  /* 0xfffffffc06007812 */ /* 0x000fe200078ec0ff */
[----:B--2---:R-:W-:-:S04]  /*06d0*/  @P3 IMAD.MOV.U32 R6, RZ, RZ, R3 ;  /* 0x000000ffff063224 */ /* 0x004fc800078e0003 */
[----:B------:R-:W-:Y:S01]  /*06e0*/  IMAD.IADD R0, R5, 0x1, -R0 ;  /* 0x0000000105007824 */ /* 0x000fe200078e0a00 */
[----:B------:R-:W1:Y:S01]  /*06f0*/  @!P3 LDC R9, c[0x0][0xc] ;  /* 0x00000300ff09bb82 */ /* 0x000e620000000800 */
[----:B------:R-:W-:Y:S02]  /*0700*/  IMAD.MOV.U32 R5, RZ, RZ, RZ ;  /* 0x000000ffff057224 */ /* 0x000fe400078e00ff */
[----:B---3--:R-:W-:-:S04]  /*0710*/  @P3 IMAD.WIDE.U32 R16, R4, R17, R6 ;  /* 0x0000001104103225 */ /* 0x008fc800078e0006 */
[----:B------:R-:W-:Y:S01]  /*0720*/  @P3 IMAD.IADD R17, R17, 0x1, R11 ;  /* 0x0000000111113824 */ /* 0x000fe200078e020b */
[----:B0-----:R-:W-:Y:S01]  /*0730*/  @!UP0 ULEA UR6, UR7, UR6, 0x18 ;  /* 0x0000000607068291 */ /* 0x001fe2000f8ec03f */
[----:B------:R-:W-:Y:S01]  /*0740*/  VOTEU.ALL UP0, P0 ;  /* 0x00000000003f7886 */ /* 0x000fe20000000000 */
[----:B------:R-:W-:-:S04]  /*0750*/  ISETP.NE.AND P0, PT, R0, 0x3, PT ;  /* 0x000000030000780c */ /* 0x000fc80003f05270 */
[----:B------:R-:W-:Y:S01]  /*0760*/  ISETP.EQ.OR P0, PT, R0, RZ, !P0 ;  /* 0x000000ff0000720c */ /* 0x000fe20004702670 */
[----:B-1----:R-:W-:-:S03]  /*0770*/  @!P3 IMAD.WIDE.U32 R6, R9, R3, R4 ;  /* 0x000000030906b225 */ /* 0x002fc600078e0004 */
[C---:B------:R-:W-:Y:S01]  /*0780*/  ISETP.EQ.AND P0, PT, R8.reuse, RZ, P0 ;  /* 0x000000ff0800720c */ /* 0x040fe20000702270 */
[----:B------:R-:W-:Y:S01]  /*0790*/  VIADD R8, R8, 0xffffffff ;  /* 0xffffffff08087836 */ /* 0x000fe20000000000 */
[----:B------:R-:W0:Y:S02]  /*07a0*/  FENCE.VIEW.ASYNC.S ;  /* 0x00000000000073c6 */ /* 0x000e240000000000 */
[----:B0-----:R0:W1:Y:S01]  /*07b0*/  @!UP0 SYNCS.EXCH.64 URZ, [UR6+0x170], UR4 ;  /* 0x00017004063f85b2 */ /* 0x0010620008000100 */
[----:B------:R-:W-:Y:S01]  /*07c0*/  @!P3 IMAD.MOV.U32 R16, RZ, RZ, R6 ;  /* 0x000000ffff10b224 */ /* 0x000fe200078e0006 */
[----:B------:R-:W-:Y:S01]  /*07d0*/  SEL R19, RZ, 0x1, !P0 ;  /* 0x00000001ff137807 */ /* 0x000fe20004000000 */
[----:B------:R-:W-:Y:S01]  /*07e0*/  @!P3 IMAD.MOV.U32 R17, RZ, RZ, R7 ;  /* 0x000000ffff11b224 */ /* 0x000fe200078e0007 */
[----:B------:R-:W-:-:S04]  /*07f0*/  ISETP.GE.U32.AND P1, PT, R8, 0x2, PT ;  /* 0x000000020800780c */ /* 0x000fc80003f26070 */
[----:B------:R-:W-:Y:S01]  /*0800*/  SEL R19, R19, 0x2, P1 ;  /* 0x0000000213137807 */ /* 0x000fe20000800000 */
[----:B------:R0:W1:Y:S01]  /*0810*/  @!UP1 SYNCS.EXCH.64 URZ, [UR6+0x178], UR4 ;  /* 0x00017804063f95b2 */ /* 0x0000620008000100 */
[----:B------:R-:W-:Y:S01]  /*0820*/  NOP ;  /* 0x0000000000007918 */ /* 0x000fe20000000000 */
[----:B-1----:R-:W-:Y:S06]  /*0830*/  BAR.SYNC.DEFER_BLOCKING 0x0 ;  /* 0x0000000000007b1d */ /* 0x002fec0000010000 */
[----:B------:R-:W-:Y:S05]  /*0840*/  @!P2 BRA `(.L_x_4) ;  /* 0x000000680050a947 */ /* 0x000fea0003800000 */
[----:B------:R-:W-:-:S13]  /*0850*/  ISETP.GT.U32.AND P0, PT, R8, 0x1, PT ;  /* 0x000000010800780c */ /* 0x000fda0003f04070 */
[----:B0-----:R-:W-:Y:S05]  /*0860*/  @P0 EXIT ;  /* 0x000000000000094d */ /* 0x001fea0003800000 */
[----:B------:R-:W-:Y:S01]  /*0870*/  ULDC.64 UR4, c[0x0][0x650] ;  /* 0x0001940000047ab9 */ /* 0x000fe20000000a00 */
[----:B------:R-:W-:Y:S01]  /*0880*/  PRMT R0, RZ, 0x7610, R0 ;  /* 0x00007610ff007816 */ /* 0x000fe20000000000 */
[----:B------:R-:W-:Y:S01]  /*0890*/  IMAD.MOV.U32 R94, RZ, RZ, -0x1 ;  /* 0xffffffffff5e7424 */ /* 0x000fe200078e00ff */
[----:B------:R-:W-:Y:S01]  /*08a0*/  ISETP.GE.U32.AND P0, PT, R16, UR4, PT ;  /* 0x0000000410007c0c */ /* 0x000fe2000bf06070 */
[----:B------:R-:W-:Y:S02]  /*08b0*/  IMAD.MOV.U32 R90, RZ, RZ, -0x1 ;  /* 0xffffffffff5a7424 */ /* 0x000fe400078e00ff */
[----:B------:R-:W-:Y:S01]  /*08c0*/  IMAD.MOV.U32 R23, RZ, RZ, -0x1 ;  /* 0xffffffffff177424 */ /* 0x000fe200078e00ff */
[----:B------:R-:W-:-:S13]  /*08d0*/  ISETP.GE.U32.AND.EX P0, PT, R17, UR5, PT, P0 ;  /* 0x0000000511007c0c */ /* 0x000fda000bf06100 */
[----:B------:R-:W-:Y:S05]  /*08e0*/  @P0 BRA `(.L_x_5) ;  /* 0x0000000400540947 */ /* 0x000fea0003800000 */
[----:B------:R-:W0:Y:S01]  /*08f0*/  LDC.64 R14, c[0x0][0x628] ;  /* 0x00018a00ff0e7b82 */ /* 0x000e220000000a00 */
[----:B------:R-:W-:Y:S02]  /*0900*/  IMAD.MOV.U32 R6, RZ, RZ, R16 ;  /* 0x000000ffff067224 */ /* 0x000fe400078e0010 */
[----:B------:R-:W-:-:S05]  /*0910*/  IMAD.MOV.U32 R7, RZ, RZ, R17 ;  /* 0x000000ffff077224 */ /* 0x000fca00078e0011 */
[----:B------:R-:W1:Y:S08]  /*0920*/  LDC R0, c[0x0][0x630] ;  /* 0x00018c00ff007b82 */ /* 0x000e700000000800 */
[----:B------:R-:W2:Y:S01]  /*0930*/  LDC.64 R20, c[0x0][0x620] ;  /* 0x00018800ff147b82 */ /* 0x000ea20000000a00 */
[----:B0-----:R-:W-:-:S04]  /*0940*/  ISETP.NE.U32.AND P0, PT, R14, RZ, PT ;  /* 0x000000ff0e00720c */ /* 0x001fc80003f05070 */
[----:B------:R-:W-:-:S13]  /*0950*/  ISETP.NE.AND.EX P0, PT, R15, RZ, PT, P0 ;  /* 0x000000ff0f00720c */ /* 0x000fda0003f05300 */
[----:B-12---:R-:W-:Y:S05]  /*0960*/  @!P0 BRA `(.L_x_6) ;  /* 0x0000000000288947 */ /* 0x006fea0003800000 */
[----:B------:R-:W0:Y:S02]  /*0970*/  LDC R11, c[0x0][0x634] ;  /* 0x00018d00ff0b7b82 */ /* 0x000e240000000800 */
[----:B0-----:R-:W-:-:S05]  /*0980*/  IADD3 R11, P0, R16, R11, RZ ;  /* 0x0000000b100b7210 */ /* 0x001fca0007f1e0ff */
[----:B------:R-:W-:-:S04]  /*0990*/  IMAD.X R13, RZ, RZ, R17, P0 ;  /* 0x000000ffff0d7224 */ /* 0x000fc800000e0611 */
[----:B------:R-:W-:-:S04]  /*09a0*/  IMAD.WIDE.U32 R6, R13, R14, RZ ;  /* 0x0000000e0d067225 */ /* 0x000fc800078e00ff */
[----:B------:R-:W-:-:S04]  /*09b0*/  IMAD.WIDE.U32 R8, P0, R11, R15, R6 ;  /* 0x0000000f0b087225 */ /* 0x000fc80007800006 */
[----:B------:R-:W-:-:S04]  /*09c0*/  IMAD.WIDE.U32 R6, R11, R14, RZ ;  /* 0x0000000e0b067225 */ /* 0x000fc800078e00ff */
[----:B------:R-:W-:Y:S01]  /*09d0*/  IMAD.X R11, RZ, RZ, RZ, P0 ;  /* 0x000000ffff0b7224 */ /* 0x000fe200000e06ff */
[----:B------:R-:W-:Y:S01]  /*09e0*/  IADD3 RZ, P0, R7, R8, RZ ;  /* 0x0000000807ff7210 */ /* 0x000fe20007f1e0ff */
[----:B------:R-:W-:-:S04]  /*09f0*/  IMAD.MOV.U32 R10, RZ, RZ, R9 ;  /* 0x000000ffff0a7224 */ /* 0x000fc800078e0009 */
[----:B------:R-:W-:-:S08]  /*0a00*/  IMAD.WIDE.U32.X R6, R13, R15, R10, P0 ;  /* 0x0000000f0d067225 */ /* 0x000fd000000e040a */
.L_x_6:
[-CC-:B------:R-:W-:Y:S01]  /*0a10*/  SHF.R.U64 R23, R6, R0.reuse, R7.reuse ;  /* 0x0000000006177219 */ /* 0x180fe20000001207 */
[----:B------:R-:W0:Y:S01]  /*0a20*/  LDC R10, c[0x0][0x618] ;  /* 0x00018600ff0a7b82 */ /* 0x000e220000000800 */
[----:B------:R-:W-:Y:S01]  /*0a30*/  SHF.R.U32.HI R5, RZ, R0, R7 ;  /* 0x00000000ff057219 */ /* 0x000fe20000011607 */
[----:B------:R-:W-:Y:S01]  /*0a40*/  ULDC UR4, c[0x0][0x150] ;  /* 0x0000540000047ab9 */ /* 0x000fe20000000800 */
[----:B------:R-:W-:Y:S02]  /*0a50*/  IADD3 R9, P0, RZ, -R23, RZ ;  /* 0x80000017ff097210 */ /* 0x000fe40007f1e0ff */
[----:B------:R-:W-:-:S03]  /*0a60*/  I2FP.F32.U32 R0, R4 ;  /* 0x0000000400007245 */ /* 0x000fc60000201000 */
[----:B------:R-:W1:Y:S01]  /*0a70*/  LDC.64 R28, c[0x0][0x640] ;  /* 0x00019000ff1c7b82 */ /* 0x000e620000000a00 */
[----:B------:R-:W-:Y:S02]  /*0a80*/  IMAD.X R11, RZ, RZ, ~R5, P0 ;  /* 0x000000ffff0b7224 */ /* 0x000fe400000e0e05 */
[----:B------:R-:W-:Y:S01]  /*0a90*/  FMUL R0, R0, UR4 ;  /* 0x0000000400007c20 */ /* 0x000fe20008400000 */
[----:B------:R-:W-:Y:S01]  /*0aa0*/  IMAD.WIDE.U32 R6, R9, R20, R16 ;  /* 0x0000001409067225 */ /* 0x000fe200078e0010 */
[----:B------:R-:W-:-:S03]  /*0ab0*/  ULDC UR4, c[0x0][0x154] ;  /* 0x0000550000047ab9 */ /* 0x000fc60000000800 */
[----:B------:R-:W-:Y:S01]  /*0ac0*/  IMAD R8, R11, R20, RZ ;  /* 0x000000140b087224 */ /* 0x000fe200078e02ff */
[----:B------:R-:W2:Y:S01]  /*0ad0*/  LDC R5, c[0x0][0x144] ;  /* 0x00005100ff057b82 */ /* 0x000ea20000000800 */
[----:B------:R-:W3:Y:S02]  /*0ae0*/  F2I.U32.TRUNC.NTZ R0, R0 ;  /* 0x0000000000007305 */ /* 0x000ee4000020f000 */
[----:B------:R-:W-:-:S04]  /*0af0*/  IMAD R9, R9, R21, R8 ;  /* 0x0000001509097224 */ /* 0x000fc800078e0208 */
[----:B------:R-:W-:Y:S01]  /*0b00*/  IMAD.IADD R7, R7, 0x1, R9 ;  /* 0x0000000107077824 */ /* 0x000fe200078e0209 */
[----:B------:R-:W4:Y:S01]  /*0b10*/  LDC R12, c[0x0][0x608] ;  /* 0x00018200ff0c7b82 */ /* 0x000f220000000800 */
[----:B------:R-:W-:-:S03]  /*0b20*/  IMAD.MOV.U32 R9, RZ, RZ, -0x1 ;  /* 0xffffffffff097424 */ /* 0x000fc600078e00ff */
[-CC-:B0-----:R-:W-:Y:S02]  /*0b30*/  SHF.R.U64 R20, R6, R10.reuse, R7.reuse ;  /* 0x0000000a06147219 */ /* 0x181fe40000001207 */
[----:B------:R-:W-:Y:S02]  /*0b40*/  I2FP.F32.U32 R6, R3 ;  /* 0x0000000300067245 */ /* 0x000fe40000201000 */
[----:B------:R-:W0:Y:S01]  /*0b50*/  LDC R26, c[0x0][0x658] ;  /* 0x00019600ff1a7b82 */ /* 0x000e220000000800 */
[----:B-1----:R-:W-:Y:S01]  /*0b60*/  ISETP.NE.U32.AND P0, PT, R28, RZ, PT ;  /* 0x000000ff1c00720c */ /* 0x002fe20003f05070 */
[----:B---3--:R-:W-:Y:S01]  /*0b70*/  IMAD.MOV R8, RZ, RZ, -R0 ;  /* 0x000000ffff087224 */ /* 0x008fe200078e0a00 */
[----:B------:R-:W-:Y:S01]  /*0b80*/  SHF.R.U32.HI R7, RZ, R10, R7 ;  /* 0x0000000aff077219 */ /* 0x000fe20000011607 */
[----:B------:R-:W-:Y:S01]  /*0b90*/  FMUL R6, R6, UR4 ;  /* 0x0000000406067c20 */ /* 0x000fe20008400000 */
[----:B------:R-:W-:-:S03]  /*0ba0*/  ISETP.NE.AND.EX P0, PT, R29, RZ, PT, P0 ;  /* 0x000000ff1d00720c */ /* 0x000fc60003f05300 */
[----:B------:R-:W1:Y:S01]  /*0bb0*/  LDC R14, c[0x0][0x148] ;  /* 0x00005200ff0e7b82 */ /* 0x000e620000000800 */
[----:B--2---:R-:W-:-:S07]  /*0bc0*/  IMAD R0, R5, R8, R4 ;  /* 0x0000000805007224 */ /* 0x004fce00078e0204 */
[----:B------:R-:W2:Y:S01]  /*0bd0*/  LDC R24, c[0x0][0x600] ;  /* 0x00018000ff187b82 */ /* 0x000ea20000000800 */
[-CC-:B----4-:R-:W-:Y:S02]  /*0be0*/  SHF.R.U64 R30, R20, R12.reuse, R7.reuse ;  /* 0x0000000c141e7219 */ /* 0x190fe40000001207 */
[----:B------:R-:W-:Y:S01]  /*0bf0*/  SHF.R.U32.HI R5, RZ, R12, R7 ;  /* 0x0000000cff057219 */ /* 0x000fe20000011607 */
[----:B------:R-:W-:Y:S01]  /*0c00*/  IMAD.MOV.U32 R7, RZ, RZ, 0x1 ;  /* 0x00000001ff077424 */ /* 0x000fe200078e00ff */
[----:B------:R3:W4:Y:S03]  /*0c10*/  F2I.U32.TRUNC.NTZ R12, R6 ;  /* 0x00000006000c7305 */ /* 0x000726000020f000 */
[----:B------:R-:W1:Y:S01]  /*0c20*/  LDC R15, c[0x0][0x648] ;  /* 0x00019200ff0f7b82 */ /* 0x000e620000000800 */
[-C--:B0-----:R-:W-:Y:S02]  /*0c30*/  SHF.L.U32 R4, R9, R26.reuse, RZ ;  /* 0x0000001a09047219 */ /* 0x081fe400000006ff */
[----:B------:R-:W-:-:S02]  /*0c40*/  SHF.R.U64 R32, R30, R26, R5 ;  /* 0x0000001a1e207219 */ /* 0x000fc40000001205 */
[----:B------:R-:W-:Y:S02]  /*0c50*/  LOP3.LUT R11, RZ, R4, RZ, 0x33, !PT ;  /* 0x00000004ff0b7212 */ /* 0x000fe400078e33ff */
[-C--:B------:R-:W-:Y:S01]  /*0c60*/  SHF.R.U32.HI R5, RZ, R26.reuse, R5 ;  /* 0x0000001aff057219 */ /* 0x080fe20000011605 */
[----:B------:R-:W0:Y:S01]  /*0c70*/  LDC R21, c[0x0][0x638] ;  /* 0x00018e00ff157b82 */ /* 0x000e220000000800 */
[----:B------:R-:W-:Y:S01]  /*0c80*/  SHF.L.U32 R10, R7, R26, RZ ;  /* 0x0000001a070a7219 */ /* 0x000fe200000006ff */
[----:B------:R-:W-:-:S06]  /*0c90*/  IMAD.MOV.U32 R4, RZ, RZ, R32 ;  /* 0x000000ffff047224 */ /* 0x000fcc00078e0020 */
[----:B------:R-:W0:Y:S01]  /*0ca0*/  LDC R94, c[0x0][0x610] ;  /* 0x00018400ff5e7b82 */ /* 0x000e220000000800 */
[----:B---34-:R-:W-:Y:S05]  /*0cb0*/  @!P0 BRA `(.L_x_7) ;  /* 0x0000000000288947 */ /* 0x018fea0003800000 */
[----:B------:R-:W3:Y:S02]  /*0cc0*/  LDC R9, c[0x0][0x64c] ;  /* 0x00019300ff097b82 */ /* 0x000ee40000000800 */
[----:B---3--:R-:W-:-:S05]  /*0cd0*/  IADD3 R9, P0, R32, R9, RZ ;  /* 0x0000000920097210 */ /* 0x008fca0007f1e0ff */
        /* <DEDUP_REMOVED lines=8> */
.L_x_7:
[----:B-1----:R-:W-:Y:S01]  /*0d60*/  SHF.R.U64 R4, R4, R15, R5 ;  /* 0x0000000f04047219 */ /* 0x002fe20000001205 */
[----:B--2---:R-:W-:Y:S01]  /*0d70*/  VIADD R5, R24, 0xffffffff ;  /* 0xffffffff18057836 */ /* 0x004fe20000000000 */
[----:B------:R-:W-:Y:S01]  /*0d80*/  LOP3.LUT R11, R30, R11, RZ, 0xc0, !PT ;  /* 0x0000000b1e0b7212 */ /* 0x000fe200078ec0ff */
[----:B------:R-:W-:Y:S02]  /*0d90*/  IMAD.MOV R12, RZ, RZ, -R12 ;  /* 0x000000ffff0c7224 */ /* 0x000fe400078e0a0c */
[----:B------:R-:W-:Y:S01]  /*0da0*/  IMAD.MOV R6, RZ, RZ, -R4 ;  /* 0x000000ffff067224 */ /* 0x000fe200078e0a04 */
[----:B------:R-:W-:Y:S01]  /*0db0*/  LOP3.LUT R5, R20, R5, RZ, 0xc0, !PT ;  /* 0x0000000514057212 */ /* 0x000fe200078ec0ff */
[----:B------:R-:W-:Y:S02]  /*0dc0*/  @P3 IMAD R0, R14, R12, R3 ;  /* 0x0000000c0e003224 */ /* 0x000fe400078e0203 */
[----:B------:R-:W-:Y:S02]  /*0dd0*/  IMAD R11, R10, R4, R11 ;  /* 0x000000040a0b7224 */ /* 0x000fe400078e020b */
[----:B0-----:R-:W-:-:S02]  /*0de0*/  IMAD R3, R6, R21, R32 ;  /* 0x0000001506037224 */ /* 0x001fc400078e0220 */
[----:B------:R-:W-:Y:S02]  /*0df0*/  IMAD R94, R11, R94, R0 ;  /* 0x0000005e0b5e7224 */ /* 0x000fe400078e0200 */
[----:B------:R-:W-:Y:S02]  /*0e00*/  IMAD R3, R3, R24, R5 ;  /* 0x0000001803037224 */ /* 0x000fe400078e0205 */
[----:B------:R-:W-:-:S03]  /*0e10*/  IMAD.MOV.U32 R0, RZ, RZ, 0x1 ;  /* 0x00000001ff007424 */ /* 0x000fc600078e00ff */
[----:B------:R-:W-:Y:S02]  /*0e20*/  SEL R90, R3, R94, !P3 ;  /* 0x0000005e035a7207 */ /* 0x000fe40005800000 */
[----:B------:R-:W-:-:S07]  /*0e30*/  SEL R94, R94, R3, !P3 ;  /* 0x000000035e5e7207 */ /* 0x000fce0005800000 */
.L_x_5:
[----:B------:R-:W-:-:S08]  /*0e40*/  NOP ;  /* 0x0000000000007918 */ /* 0x000fd00000000000 */
[----:B------:R-:W0:Y:S02]  /*0e50*/  USETMAXREG.TRY_ALLOC.CTAPOOL UP0, 0xe8 ;  /* 0x000000e8000079c8 */ /* 0x000e240008000600 */
[----:B0-----:R-:W-:-:S13]  /*0e60*/  PLOP3.LUT P0, PT, PT, PT, UP0, 0x80, 0x0 ;  /* 0x000000000000781c */ /* 0x001fda0003f0f008 */
[----:B------:R-:W-:Y:S05]  /*0e70*/  @!P0 BRA `(.L_x_5) ;  /* 0xfffffffc00f08947 */ /* 0x000fea000383ffff */
[----:B------:R-:W-:Y:S01]  /*0e80*/  ULDC.64 UR4, c[0x0][0x598] ;  /* 0x0001660000047ab9 */ /* 0x000fe20000000a00 */
[----:B------:R-:W-:Y:S01]  /*0e90*/  ULDC.64 UR36, c[0x0][0x208] ;  /* 0x0000820000247ab9 */ /* 0x000fe20000000a00 */
[----:B------:R-:W-:-:S04]  /*0ea0*/  ISETP.NE.U32.AND P0, PT, RZ, UR4, PT ;  /* 0x00000004ff007c0c */ /* 0x000fc8000bf05070 */
[----:B------:R-:W-:-:S13]  /*0eb0*/  ISETP.NE.AND.EX P0, PT, RZ, UR5, PT, P0 ;  /* 0x00000005ff007c0c */ /* 0x000fda000bf05300 */
[----:B------:R-:W-:Y:S05]  /*0ec0*/  @!P0 BRA `(.L_x_8) ;  /* 0x00000000001c8947 */ /* 0x000fea0003800000 */
[----:B------:R-:W0:Y:S02]  /*0ed0*/  LDC.64 R4, c[0x0][0x598] ;  /* 0x00016600ff047b82 */ /* 0x000e240000000a00 */
[----:B0-----:R-:W2:Y:S02]  /*0ee0*/  LDG.E.64 R4, desc[UR36][R4.64] ;  /* 0x0000002404047981 */ /* 0x001ea4000c1e1b00 */
[----:B--2---:R-:W-:-:S04]  /*0ef0*/  ISETP.NE.U32.AND P0, PT, R4, RZ, PT ;  /* 0x000000ff0400720c */ /* 0x004fc80003f05070 */
[----:B------:R-:W-:-:S13]  /*0f00*/  ISETP.NE.AND.EX P0, PT, R5, RZ, PT, P0 ;  /* 0x000000ff0500720c */ /* 0x000fda0003f05300 */
[----:B------:R-:W-:Y:S05]  /*0f10*/  @!P0 BRA `(.L_x_8) ;  /* 0x0000000000088947 */ /* 0x000fea0003800000 */
[----:B------:R0:W5:Y:S01]  /*0f20*/  LD.E R88, desc[UR36][R4.64] ;  /* 0x0000002404587980 */ /* 0x000162000c101900 */
[----:B------:R-:W-:Y:S05]  /*0f30*/  BRA `(.L_x_9) ;  /* 0x0000000000247947 */ /* 0x000fea0003800000 */
.L_x_8:
[----:B------:R-:W-:Y:S02]  /*0f40*/  ULDC.64 UR4, c[0x0][0x588] ;  /* 0x0001620000047ab9 */ /* 0x000fe40000000a00 */
[----:B------:R-:W-:-:S04]  /*0f50*/  ISETP.NE.U32.AND P0, PT, RZ, UR4, PT ;  /* 0x00000004ff007c0c */ /* 0x000fc8000bf05070 */
[----:B------:R-:W-:-:S13]  /*0f60*/  ISETP.NE.AND.EX P0, PT, RZ, UR5, PT, P0 ;  /* 0x00000005ff007c0c */ /* 0x000fda000bf05300 */
[----:B------:R-:W-:Y:S05]  /*0f70*/  @!P0 BRA `(.L_x_10) ;  /* 0x00000000000c8947 */ /* 0x000fea0003800000 */
[----:B------:R-:W0:Y:S02]  /*0f80*/  LDC.64 R88, c[0x0][0x588] ;  /* 0x00016200ff587b82 */ /* 0x000e240000000a00 */
[----:B0-----:R1:W5:Y:S01]  /*0f90*/  LDG.E R88, desc[UR36][R88.64] ;  /* 0x0000002458587981 */ /* 0x001362000c1e1900 */
[----:B------:R-:W-:Y:S05]  /*0fa0*/  BRA `(.L_x_9) ;  /* 0x0000000000087947 */ /* 0x000fea0003800000 */
.L_x_10:
[----:B------:R-:W-:Y:S02]  /*0fb0*/  ULDC UR4, c[0x0][0x580] ;  /* 0x0001600000047ab9 */ /* 0x000fe40000000800 */
[----:B------:R-:W-:-:S07]  /*0fc0*/  IMAD.U32 R88, RZ, RZ, UR4 ;  /* 0x00000004ff587e24 */ /* 0x000fce000f8e00ff */
.L_x_9:
[----:B------:R-:W-:Y:S02]  /*0fd0*/  ULDC.64 UR4, c[0x0][0x5a0] ;  /* 0x0001680000047ab9 */ /* 0x000fe40000000a00 */
[----:B------:R-:W-:-:S04]  /*0fe0*/  ISETP.NE.U32.AND P0, PT, RZ, UR4, PT ;  /* 0x00000004ff007c0c */ /* 0x000fc8000bf05070 */
[----:B------:R-:W-:-:S13]  /*0ff0*/  ISETP.NE.AND.EX P0, PT, RZ, UR5, PT, P0 ;  /* 0x00000005ff007c0c */ /* 0x000fda000bf05300 */
[----:B------:R-:W-:Y:S05]  /*1000*/  @!P0 BRA `(.L_x_11) ;  /* 0x00000000001c8947 */ /* 0x000fea0003800000 */
[----:B0-----:R-:W0:Y:S02]  /*1010*/  LDC.64 R4, c[0x0][0x5a0] ;  /* 0x00016800ff047b82 */ /* 0x001e240000000a00 */
[----:B0-----:R-:W2:Y:S02]  /*1020*/  LDG.E.64 R4, desc[UR36][R4.64] ;  /* 0x0000002404047981 */ /* 0x001ea4000c1e1b00 */
[----:B--2---:R-:W-:-:S04]  /*1030*/  ISETP.NE.U32.AND P0, PT, R4, RZ, PT ;  /* 0x000000ff0400720c */ /* 0x004fc80003f05070 */
[----:B------:R-:W-:-:S13]  /*1040*/  ISETP.NE.AND.EX P0, PT, R5, RZ, PT, P0 ;  /* 0x000000ff0500720c */ /* 0x000fda0003f05300 */
[----:B------:R-:W-:Y:S05]  /*1050*/  @!P0 BRA `(.L_x_11) ;  /* 0x0000000000088947 */ /* 0x000fea0003800000 */
[----:B-1----:R0:W5:Y:S01]  /*1060*/  LD.E R89, desc[UR36][R4.64] ;  /* 0x0000002404597980 */ /* 0x002162000c101900 */
[----:B------:R-:W-:Y:S05]  /*1070*/  BRA `(.L_x_12) ;  /* 0x0000000000247947 */ /* 0x000fea0003800000 */
.L_x_11:
[----:B------:R-:W-:Y:S02]  /*1080*/  ULDC.64 UR4, c[0x0][0x590] ;  /* 0x0001640000047ab9 */ /* 0x000fe40000000a00 */
[----:B------:R-:W-:-:S04]  /*1090*/  ISETP.NE.U32.AND P0, PT, RZ, UR4, PT ;  /* 0x00000004ff007c0c */ /* 0x000fc8000bf05070 */
[----:B------:R-:W-:-:S13]  /*10a0*/  ISETP.NE.AND.EX P0, PT, RZ, UR5, PT, P0 ;  /* 0x00000005ff007c0c */ /* 0x000fda000bf05300 */
[----:B------:R-:W-:Y:S05]  /*10b0*/  @!P0 BRA `(.L_x_13) ;  /* 0x00000000000c8947 */ /* 0x000fea0003800000 */
[----:B0-----:R-:W1:Y:S02]  /*10c0*/  LDC.64 R4, c[0x0][0x590] ;  /* 0x00016400ff047b82 */ /* 0x001e640000000a00 */
[----:B-1----:R1:W5:Y:S01]  /*10d0*/  LDG.E R89, desc[UR36][R4.64] ;  /* 0x0000002404597981 */ /* 0x002362000c1e1900 */
[----:B------:R-:W-:Y:S05]  /*10e0*/  BRA `(.L_x_12) ;  /* 0x0000000000087947 */ /* 0x000fea0003800000 */
.L_x_13:
[----:B------:R-:W-:Y:S02]  /*10f0*/  ULDC UR4, c[0x0][0x584] ;  /* 0x0001610000047ab9 */ /* 0x000fe40000000800 */
[----:B-1----:R-:W-:-:S07]  /*1100*/  IMAD.U32 R89, RZ, RZ, UR4 ;  /* 0x00000004ff597e24 */ /* 0x002fce000f8e00ff */
.L_x_12:
[----:B------:R-:W-:-:S13]  /*1110*/  LOP3.LUT P0, RZ, R0, 0xff, RZ, 0xc0, !PT ;  /* 0x000000ff00ff7812 */ /* 0x000fda000780c0ff */
[----:B------:R-:W-:Y:S05]  /*1120*/  @!P0 EXIT ;  /* 0x000000000000894d */ /* 0x000fea0003800000 */
[----:B------:R-:W-:Y:S01]  /*1130*/  ULDC UR4, c[0x0][0x28c] ;  /* 0x0000a30000047ab9 */ /* 0x000fe20000000800 */
[----:B------:R-:W-:Y:S01]  /*1140*/  LOP3.LUT R102, R19, 0x1, RZ, 0xfc, !PT ;  /* 0x0000000113667812 */ /* 0x000fe200078efcff */
[----:B------:R-:W-:Y:S01]  /*1150*/  UIADD3 UR4, UR4, 0xf, URZ ;  /* 0x0000000f04047890 */ /* 0x000fe2000fffe03f */
[----:B------:R-:W-:Y:S01]  /*1160*/  UMOV UR38, URZ ;  /* 0x0000003f00267c82 */ /* 0x000fe20008000000 */
[----:B------:R-:W-:Y:S02]  /*1170*/  UMOV UR39, URZ ;  /* 0x0000003f00277c82 */ /* 0x000fe40008000000 */
[----:B------:R-:W-:-:S04]  /*1180*/  USHF.R.S32.HI UR5, URZ, 0x1f, UR4 ;  /* 0x0000001f3f057899 */ /* 0x000fc80008011404 */
[----:B------:R-:W-:-:S04]  /*1190*/  ULEA.HI UR5, UR5, UR4, URZ, 0x4 ;  /* 0x0000000405057291 */ /* 0x000fc8000f8f203f */
[----:B------:R-:W-:-:S12]  /*11a0*/  USHF.R.S32.HI UR40, URZ, 0x4, UR5 ;  /* 0x000000043f287899 */ /* 0x000fd80008011405 */
.L_x_157:
[----:B------:R-:W-:Y:S01]  /*11b0*/  LOP3.LUT R0, R18, 0x80, RZ, 0xc0, !PT ;  /* 0x0000008012007812 */ /* 0x000fe200078ec0ff */
[----:B------:R-:W2:Y:S01]  /*11c0*/  S2UR UR6, SR_CgaCtaId ;  /* 0x00000000000679c3 */ /* 0x000ea20000008800 */
[----:B------:R-:W-:Y:S02]  /*11d0*/  UMOV UR41, 0x400 ;  /* 0x0000040000297882 */ /* 0x000fe40000000000 */
[----:B------:R-:W-:-:S06]  /*11e0*/  SHF.R.U32.HI R0, RZ, 0x7, R0 ;  /* 0x00000007ff007819 */ /* 0x000fcc0000011600 */
[----:B---3--:R-:W3:Y:S01]  /*11f0*/  SHFL.IDX PT, R0, R0, RZ, 0x1f ;  /* 0x00001fff00007589 */ /* 0x008ee200000e0000 */
[----:B--2---:R-:W-:Y:S01]  /*1200*/  ULEA UR41, UR6, UR41, 0x18 ;  /* 0x0000002906297291 */ /* 0x004fe2000f8ec03f */
[----:B---3--:R-:W-:-:S13]  /*1210*/  R2UR UR4, R0 ;  /* 0x00000000000472ca */ /* 0x008fda00000e0000 */
[----:B------:R-:W-:-:S04]  /*1220*/  ULEA.HI UR5, UR4, UR4, URZ, 0x1 ;  /* 0x0000000404057291 */ /* 0x000fc8000f8f083f */
[----:B------:R-:W-:-:S04]  /*1230*/  ULOP3.LUT UR5, UR5, 0x1ffffe, URZ, 0xc0, !UPT ;  /* 0x001ffffe05057892 */ /* 0x000fc8000f8ec03f */
[----:B------:R-:W-:-:S03]  /*1240*/  UIADD3 UR5, UR4, -UR5, URZ ;  /* 0x8000000504057290 */ /* 0x000fc6000fffe03f */
[----:B------:R-:W-:Y:S01]  /*1250*/  ULDC UR4, c[0x0][0x28c] ;  /* 0x0000a30000047ab9 */ /* 0x000fe20000000800 */
[----:B------:R-:W-:Y:S01]  /*1260*/  ULEA UR5, UR5, UR41, 0xb ;  /* 0x0000002905057291 */ /* 0x000fe2000f8e583f */
[----:B------:R-:W-:-:S03]  /*1270*/  ISETP.LT.AND P0, PT, RZ, UR4, PT ;  /* 0x00000004ff007c0c */ /* 0x000fc6000bf01270 */
[----:B------:R-:W-:-:S04]  /*1280*/  UIADD3 UR5, UR5, 0x280, URZ ;  /* 0x0000028005057890 */ /* 0x000fc8000fffe03f */
[----:B------:R-:W-:-:S04]  /*1290*/  USHF.R.U32.HI UR5, URZ, 0x4, UR5 ;  /* 0x000000043f057899 */ /* 0x000fc80008011605 */
[----:B------:R-:W-:Y:S02]  /*12a0*/  ULOP3.LUT UR42, UR5, 0x3fff, URZ, 0xc0, !UPT ;  /* 0x00003fff052a7892 */ /* 0x000fe4000f8ec03f */
[----:B01--45:R-:W-:Y:S10]  /*12b0*/  @P0 BRA `(.L_x_14) ;  /* 0x0000000000400947 */ /* 0x033ff40003800000 */
[----:B------:R-:W-:Y:S01]  /*12c0*/  MOV R0, 0x0 ;  /* 0x0000000000007802 */ /* 0x000fe20000000f00 */
[----:B------:R-:W-:Y:S01]  /*12d0*/  ULDC.64 UR4, c[0x4][0x68] ;  /* 0x01001a0000047ab9 */ /* 0x000fe20000000a00 */
[----:B------:R-:W-:Y:S01]  /*12e0*/  ULDC.64 UR6, c[0x4][0x8] ;  /* 0x0100020000067ab9 */ /* 0x000fe20000000a00 */
[----:B01----:R-:W-:Y:S01]  /*12f0*/  IMAD.U32 R4, RZ, RZ, UR4 ;  /* 0x00000004ff047e24 */ /* 0x003fe2000f8e00ff */
[----:B------:R0:W1:Y:S01]  /*1300*/  LDC.64 R14, c[0x4][R0] ;  /* 0x01000000000e7b82 */ /* 0x0000620000000a00 */
[----:B------:R-:W-:Y:S01]  /*1310*/  IMAD.U32 R5, RZ, RZ, UR5 ;  /* 0x00000005ff057e24 */ /* 0x000fe2000f8e00ff */
[----:B------:R-:W-:Y:S01]  /*1320*/  ULDC.64 UR4, c[0x4][0x70] ;  /* 0x01001c0000047ab9 */ /* 0x000fe20000000a00 */
[----:B------:R-:W-:Y:S02]  /*1330*/  IMAD.U32 R10, RZ, RZ, UR6 ;  /* 0x00000006ff0a7e24 */ /* 0x000fe4000f8e00ff */
[----:B------:R-:W-:Y:S02]  /*1340*/  IMAD.U32 R6, RZ, RZ, UR4 ;  /* 0x00000004ff067e24 */ /* 0x000fe4000f8e00ff */
[----:B------:R-:W-:-:S02]  /*1350*/  IMAD.U32 R7, RZ, RZ, UR5 ;  /* 0x00000005ff077e24 */ /* 0x000fc4000f8e00ff */
[----:B------:R-:W-:Y:S02]  /*1360*/  IMAD.U32 R11, RZ, RZ, UR7 ;  /* 0x00000007ff0b7e24 */ /* 0x000fe4000f8e00ff */
[----:B------:R-:W-:Y:S02]  /*1370*/  IMAD.MOV.U32 R8, RZ, RZ, 0x1e1 ;  /* 0x000001e1ff087424 */ /* 0x000fe400078e00ff */
[----:B------:R-:W-:Y:S02]  /*1380*/  IMAD.MOV.U32 R12, RZ, RZ, 0x1 ;  /* 0x00000001ff0c7424 */ /* 0x000fe400078e00ff */
[----:B0-----:R-:W-:-:S07]  /*1390*/  IMAD.MOV.U32 R13, RZ, RZ, RZ ;  /* 0x000000ffff0d7224 */ /* 0x001fce00078e00ff */
[----:B------:R-:W-:-:S07]  /*13a0*/  LEPC R20, `(.L_x_14) ;  /* 0x000000001014794e */ /* 0x000fce0000000000 */
[----:B-1---5:R-:W-:Y:S05]  /*13b0*/  CALL.ABS.NOINC R14 ;  /* 0x000000000e007343 */ /* 0x022fea0003c00000 */
.L_x_14:
[----:B------:R-:W-:-:S13]  /*13c0*/  ISETP.NE.AND P0, PT, R102, 0x3, PT ;  /* 0x000000036600780c */ /* 0x000fda0003f05270 */
[----:B------:R-:W-:Y:S05]  /*13d0*/  @!P0 BRA `(.L_x_15) ;  /* 0x0000000000048947 */ /* 0x000fea0003800000 */
[----:B------:R-:W-:Y:S01]  /*13e0*/  BPT.TRAP 0x1 ;  /* 0x000000040000795c */ /* 0x000fe20000300000 */
.L_x_15:
[----:B------:R-:W-:Y:S02]  /*13f0*/  IMAD.U32 R3, RZ, RZ, UR39 ;  /* 0x00000027ff037e24 */ /* 0x000fe4000f8e00ff */
[----:B------:R-:W-:-:S03]  /*1400*/  IMAD.U32 R0, RZ, RZ, UR38 ;  /* 0x00000026ff007e24 */ /* 0x000fc6000f8e00ff */
[----:B------:R-:W-:Y:S02]  /*1410*/  LEA R3, R3, UR41, 0x3 ;  /* 0x0000002903037c11 */ /* 0x000fe4000f8e18ff */
[----:B------:R-:W-:-:S04]  /*1420*/  SHF.L.U32 R0, R0, 0x1f, RZ ;  /* 0x0000001f00007819 */ /* 0x000fc800000006ff */
[----:B------:R2:W3:Y:S01]  /*1430*/  SYNCS.PHASECHK.TRANS64.TRYWAIT P1, [R3+URZ], R0 ;  /* 0x00000000030075a7 */ /* 0x0004e2000802017f */
[----:B------:R-:W-:Y:S05]  /*1440*/  @!P0 BRA `(.L_x_16) ;  /* 0x0000000000048947 */ /* 0x000fea0003800000 */
[----:B------:R-:W-:Y:S01]  /*1450*/  BPT.TRAP 0x1 ;  /* 0x000000040000795c */ /* 0x000fe20000300000 */
.L_x_16:
[----:B---3--:R-:W-:Y:S05]  /*1460*/  @P1 BRA `(.L_x_17) ;  /* 0x0000000000081947 */ /* 0x008fea0003800000 */
[----:B------:R-:W3:Y:S02]  /*1470*/  SYNCS.PHASECHK.TRANS64.TRYWAIT P1, [R3+URZ], R0 ;  /* 0x00000000030075a7 */ /* 0x000ee4000802017f */
[----:B---3--:R-:W-:Y:S05]  /*1480*/  @!P1 BRA `(.L_x_18) ;  /* 0x0000007c00549947 */ /* 0x008fea0003800000 */
.L_x_17:
[----:B------:R-:W-:-:S04]  /*1490*/  UISETP.LT.AND UP0, UPT, UR40, 0x1, UPT ;  /* 0x000000012800788c */ /* 0x000fc8000bf01270 */
[----:B------:R-:W-:-:S06]  /*14a0*/  USEL UR4, UR40, 0x1, UP0 ;  /* 0x0000000128047887 */ /* 0x000fcc0008000000 */
[----:B--23--:R-:W-:Y:S01]  /*14b0*/  IMAD.U32 R0, RZ, RZ, UR4 ;  /* 0x00000004ff007e24 */ /* 0x00cfe2000f8e00ff */
[----:B------:R-:W-:Y:S05]  /*14c0*/  WARPSYNC.ALL ;  /* 0x0000000000007948 */ /* 0x000fea0003800000 */
[----:B------:R-:W-:-:S04]  /*14d0*/  IADD3 R0, -R0, UR40, RZ ;  /* 0x0000002800007c10 */ /* 0x000fc8000fffe1ff */
[----:B------:R-:W-:Y:S01]  /*14e0*/  ISETP.GE.AND P1, PT, R0, 0x1, PT ;  /* 0x000000010000780c */ /* 0x000fe20003f26270 */
[----:B------:R-:W-:Y:S01]  /*14f0*/  UIADD3 UR4, UR41, 0x2c280, URZ ;  /* 0x0002c28029047890 */ /* 0x000fe2000fffe03f */
[----:B------:R-:W-:Y:S01]  /*1500*/  WARPGROUP.ARRIVE ;  /* 0x00000000000079c5 */ /* 0x000fe20000000000 */
[----:B------:R-:W-:Y:S02]  /*1510*/  ULOP3.LUT UR42, UR42, 0x10000, URZ, 0xfc, !UPT ;  /* 0x000100002a2a7892 */ /* 0x000fe4000f8efc3f */
[----:B------:R-:W-:Y:S01]  /*1520*/  USHF.R.U32.HI UR4, URZ, 0x4, UR4 ;  /* 0x000000043f047899 */ /* 0x000fe20008011604 */
[----:B------:R-:W-:Y:S01]  /*1530*/  UMOV UR5, 0xc0000010 ;  /* 0xc000001000057882 */ /* 0x000fe20000000000 */
[----:B------:R-:W-:Y:S02]  /*1540*/  UMOV UR7, 0xc0000010 ;  /* 0xc000001000077882 */ /* 0x000fe40000000000 */
[----:B------:R-:W-:-:S04]  /*1550*/  ULOP3.LUT UR4, UR4, 0x3fff, URZ, 0xc0, !UPT ;  /* 0x00003fff04047892 */ /* 0x000fc8000f8ec03f */
[----:B------:R-:W-:Y:S02]  /*1560*/  ULOP3.LUT UR11, UR4, 0x10000, URZ, 0xfc, !UPT ;  /* 0x00010000040b7892 */ /* 0x000fe4000f8efc3f */
[----:B------:R-:W-:Y:S02]  /*1570*/  ULEA UR4, UR39, UR42, 0x9 ;  /* 0x0000002a27047291 */ /* 0x000fe4000f8e483f */
[----:B------:R-:W-:Y:S02]  /*1580*/  ULEA UR6, UR39, UR11, 0x7 ;  /* 0x0000000b27067291 */ /* 0x000fe4000f8e383f */
[----:B------:R-:W-:-:S07]  /*1590*/  UIADD3 UR8, UR4, 0x100, URZ ;  /* 0x0000010004087890 */ /* 0x000fce000fffe03f */
[----:B------:R-:W-:Y:S01]  /*15a0*/  HGMMA.64x64x16.F32 R56, gdesc[UR4], RZ, !UPT, gsb0 ;  /* 0x00e00000043879f0 */ /* 0x000fe2000c0008ff */
[----:B------:R-:W-:Y:S01]  /*15b0*/  UMOV UR4, UR8 ;  /* 0x0000000800047c82 */ /* 0x000fe20008000000 */
[----:B------:R-:W-:Y:S01]  /*15c0*/  UMOV UR5, 0xc0000010 ;  /* 0xc000001000057882 */ /* 0x000fe20000000000 */
[----:B------:R-:W-:Y:S02]  /*15d0*/  WARPGROUP.DEPBAR.LE gsb0, 0x0 ;  /* 0x00008000000079c5 */ /* 0x000fe40000010000 */
[----:B------:R-:W-:-:S06]  /*15e0*/  WARPGROUP.ARRIVE ;  /* 0x00000000000079c5 */ /* 0x000fcc0000000000 */
[----:B------:R-:W-:Y:S03]  /*15f0*/  HGMMA.64x64x16.F32 R24, gdesc[UR4], RZ, !UPT, gsb0 ;  /* 0x00e00000041879f0 */ /* 0x000fe6000c0008ff */
[----:B------:R-:W-:Y:S02]  /*1600*/  WARPGROUP.DEPBAR.LE gsb0, 0x0 ;  /* 0x00008000000079c5 */ /* 0x000fe40000010000 */
[----:B------:R-:W-:Y:S05]  /*1610*/  @!P1 BRA `(.L_x_19) ;  /* 0x0000000000cc9947 */ /* 0x000fea0003800000 */
[----:B------:R-:W-:Y:S01]  /*1620*/  UIADD3 UR4, UR39, 0x1, URZ ;  /* 0x0000000127047890 */ /* 0x000fe2000fffe03f */
[----:B------:R-:W-:Y:S01]  /*1630*/  IMAD.MOV.U32 R3, RZ, RZ, R0 ;  /* 0x000000ffff037224 */ /* 0x000fe200078e0000 */
[----:B------:R-:W-:Y:S02]  /*1640*/  UMOV UR9, UR39 ;  /* 0x0000002700097c82 */ /* 0x000fe40008000000 */
[----:B------:R-:W-:-:S04]  /*1650*/  UISETP.NE.AND UP0, UPT, UR4, 0x16, UPT ;  /* 0x000000160400788c */ /* 0x000fc8000bf05270 */
[----:B------:R-:W-:Y:S02]  /*1660*/  USEL UR5, URZ, 0x1, UP0 ;  /* 0x000000013f057887 */ /* 0x000fe40008000000 */
[----:B------:R-:W-:Y:S02]  /*1670*/  USEL UR8, UR4, URZ, UP0 ;  /* 0x0000003f04087287 */ /* 0x000fe40008000000 */
[----:B------:R-:W-:-:S06]  /*1680*/  ULOP3.LUT UR5, UR38, UR5, URZ, 0x3c, !UPT ;  /* 0x0000000526057292 */ /* 0x000fcc000f8e3c3f */
[----:B------:R-:W-:-:S07]  /*1690*/  IMAD.U32 R6, RZ, RZ, UR5 ;  /* 0x00000005ff067e24 */ /* 0x000fce000f8e00ff */
.L_x_26:
[----:B------:R-:W-:Y:S05]  /*16a0*/  @!P0 BRA `(.L_x_20) ;  /* 0x0000000000048947 */ /* 0x000fea0003800000 */
[----:B------:R-:W-:Y:S01]  /*16b0*/  BPT.TRAP 0x1 ;  /* 0x000000040000795c */ /* 0x000fe20000300000 */
.L_x_20:
[----:B------:R-:W-:Y:S01]  /*16c0*/  ULEA UR4, UR8, UR41, 0x3 ;  /* 0x0000002908047291 */ /* 0x000fe2000f8e183f */
[----:B01----:R-:W-:-:S08]  /*16d0*/  SHF.L.U32 R4, R6, 0x1f, RZ ;  /* 0x0000001f06047819 */ /* 0x003fd000000006ff */
[----:B------:R0:W1:Y:S01]  /*16e0*/  SYNCS.PHASECHK.TRANS64.TRYWAIT P1, [UR4], R4 ;  /* 0x00000004ff0075a7 */ /* 0x0000620008020144 */
[----:B------:R-:W-:Y:S05]  /*16f0*/  @!P0 BRA `(.L_x_21) ;  /* 0x0000000000048947 */ /* 0x000fea0003800000 */
[----:B------:R-:W-:Y:S01]  /*1700*/  BPT.TRAP 0x1 ;  /* 0x000000040000795c */ /* 0x000fe20000300000 */
.L_x_21:
[----:B-1----:R-:W-:Y:S05]  /*1710*/  @P1 BRA `(.L_x_22) ;  /* 0x0000000000081947 */ /* 0x002fea0003800000 */
[----:B------:R-:W1:Y:S02]  /*1720*/  SYNCS.PHASECHK.TRANS64.TRYWAIT P1, [UR4], R4 ;  /* 0x00000004ff0075a7 */ /* 0x000e640008020144 */
[----:B-1----:R-:W-:Y:S05]  /*1730*/  @!P1 BRA `(.L_x_23) ;  /* 0x0000007800bc9947 */ /* 0x002fea0003800000 */
.L_x_22:
[----:B------:R-:W-:Y:S01]  /*1740*/  ULEA UR6, UR8, UR11, 0x7 ;  /* 0x0000000b08067291 */ /* 0x000fe2000f8e383f */
[----:B------:R-:W-:Y:S01]  /*1750*/  WARPGROUP.ARRIVE ;  /* 0x00000000000079c5 */ /* 0x000fe20000000000 */
[----:B------:R-:W-:Y:S01]  /*1760*/  ULEA UR4, UR8, UR42, 0x9 ;  /* 0x0000002a08047291 */ /* 0x000fe2000f8e483f */
[----:B------:R-:W-:Y:S01]  /*1770*/  UMOV UR7, 0xc0000010 ;  /* 0xc000001000077882 */ /* 0x000fe20000000000 */
[----:B------:R-:W-:Y:S02]  /*1780*/  UMOV UR5, 0xc0000010 ;  /* 0xc000001000057882 */ /* 0x000fe40000000000 */
[----:B------:R-:W-:-:S05]  /*1790*/  UIADD3 UR10, UR4, 0x100, URZ ;  /* 0x00000100040a7890 */ /* 0x000fca000fffe03f */
[----:B------:R-:W-:Y:S01]  /*17a0*/  HGMMA.64x64x16.F32 R56, gdesc[UR4], R56, gsb0 ;  /* 0x00e00000043879f0 */ /* 0x000fe20008000838 */
[----:B------:R-:W-:Y:S01]  /*17b0*/  UMOV UR5, 0xc0000010 ;  /* 0xc000001000057882 */ /* 0x000fe20000000000 */
[----:B------:R-:W-:Y:S01]  /*17c0*/  UMOV UR4, UR10 ;  /* 0x0000000a00047c82 */ /* 0x000fe20008000000 */
[----:B------:R-:W-:Y:S02]  /*17d0*/  WARPGROUP.DEPBAR.LE gsb0, 0x0 ;  /* 0x00008000000079c5 */ /* 0x000fe40000010000 */
[----:B------:R-:W-:-:S06]  /*17e0*/  WARPGROUP.ARRIVE ;  /* 0x00000000000079c5 */ /* 0x000fcc0000000000 */
[----:B------:R-:W-:Y:S03]  /*17f0*/  HGMMA.64x64x16.F32 R24, gdesc[UR4], R24, gsb0 ;  /* 0x00e00000041879f0 */ /* 0x000fe60008000818 */
[----:B------:R-:W-:Y:S02]  /*1800*/  WARPGROUP.DEPBAR.LE gsb0, 0x0 ;  /* 0x00008000000079c5 */ /* 0x000fe40000010000 */
[----:B------:R-:W-:Y:S05]  /*1810*/  @!P0 BRA `(.L_x_24) ;  /* 0x0000000000048947 */ /* 0x000fea0003800000 */
[----:B------:R-:W-:Y:S01]  /*1820*/  BPT.TRAP 0x1 ;  /* 0x000000040000795c */ /* 0x000fe20000300000 */
.L_x_24:
[----:B------:R-:W-:Y:S01]  /*1830*/  ULEA UR4, UR9, UR41, 0x3 ;  /* 0x0000002909047291 */ /* 0x000fe2000f8e183f */
[----:B------:R-:W-:-:S03]  /*1840*/  ISETP.GT.U32.AND P1, PT, R19, 0x1, PT ;  /* 0x000000011300780c */ /* 0x000fc60003f24070 */
[----:B------:R-:W-:-:S04]  /*1850*/  UIADD3 UR4, UR4, 0xb0, URZ ;  /* 0x000000b004047890 */ /* 0x000fc8000fffe03f */
[----:B------:R-:W-:-:S09]  /*1860*/  UPRMT UR4, URZ, 0x654, UR4 ;  /* 0x000006543f047896 */ /* 0x000fd20008000004 */
[----:B------:R-:W-:Y:S01]  /*1870*/  SYNCS.ARRIVE.TRANS64.RED.A1T0 RZ, [UR4], RZ ;  /* 0x000000ffffff79a7 */ /* 0x000fe20008100404 */
[----:B------:R-:W-:Y:S05]  /*1880*/  @P1 BRA `(.L_x_25) ;  /* 0x0000000000041947 */ /* 0x000fea0003800000 */
[----:B------:R-:W-:Y:S01]  /*1890*/  BPT.TRAP 0x1 ;  /* 0x000000040000795c */ /* 0x000fe20000300000 */
.L_x_25:
[----:B------:R-:W-:Y:S01]  /*18a0*/  UIADD3 UR8, UR8, 0x1, URZ ;  /* 0x0000000108087890 */ /* 0x000fe2000fffe03f */
[C---:B------:R-:W-:Y:S01]  /*18b0*/  ISETP.GT.AND P1, PT, R3.reuse, 0x1, PT ;  /* 0x000000010300780c */ /* 0x040fe20003f24270 */
[----:B------:R-:W-:Y:S01]  /*18c0*/  UIADD3 UR9, UR9, 0x1, URZ ;  /* 0x0000000109097890 */ /* 0x000fe2000fffe03f */
[----:B------:R-:W-:Y:S01]  /*18d0*/  VIADD R3, R3, 0xffffffff ;  /* 0xffffffff03037836 */ /* 0x000fe20000000000 */
[----:B------:R-:W-:Y:S02]  /*18e0*/  UISETP.NE.AND UP0, UPT, UR8, 0x16, UPT ;  /* 0x000000160800788c */ /* 0x000fe4000bf05270 */
[----:B------:R-:W-:Y:S02]  /*18f0*/  UISETP.NE.AND UP1, UPT, UR9, 0x16, UPT ;  /* 0x000000160900788c */ /* 0x000fe4000bf25270 */
[----:B------:R-:W-:Y:S02]  /*1900*/  USEL UR4, URZ, 0x1, UP0 ;  /* 0x000000013f047887 */ /* 0x000fe40008000000 */
[----:B------:R-:W-:-:S02]  /*1910*/  USEL UR8, UR8, URZ, UP0 ;  /* 0x0000003f08087287 */ /* 0x000fc40008000000 */
[----:B------:R-:W-:Y:S02]  /*1920*/  USEL UR9, UR9, URZ, UP1 ;  /* 0x0000003f09097287 */ /* 0x000fe40008800000 */
[----:B------:R-:W-:Y:S01]  /*1930*/  LOP3.LUT R6, R6, UR4, RZ, 0x3c, !PT ;  /* 0x0000000406067c12 */ /* 0x000fe2000f8e3cff */
[----:B------:R-:W-:Y:S09]  /*1940*/  @P1 BRA `(.L_x_26) ;  /* 0xfffffffc00541947 */ /* 0x000ff2000383ffff */
.L_x_19:
[----:B------:R-:W2:Y:S02]  /*1950*/  LDC R3, c[0x0][0x28c] ;  /* 0x0000a300ff037b82 */ /* 0x000ea40000000800 */
[----:B--2---:R-:W-:-:S13]  /*1960*/  ISETP.GE.AND P1, PT, R3, 0x1, PT ;  /* 0x000000010300780c */ /* 0x004fda0003f26270 */
[----:B------:R-:W-:Y:S05]  /*1970*/  @!P1 BRA `(.L_x_27) ;  /* 0x0000000000349947 */ /* 0x000fea0003800000 */
[----:B------:R-:W-:Y:S05]  /*1980*/  @!P0 BRA `(.L_x_28) ;  /* 0x0000000000048947 */ /* 0x000fea0003800000 */
[----:B------:R-:W-:Y:S01]  /*1990*/  BPT.TRAP 0x1 ;  /* 0x000000040000795c */ /* 0x000fe20000300000 */
.L_x_28:
[----:B------:R-:W-:Y:S01]  /*19a0*/  VIADD R0, R0, UR39 ;  /* 0x0000002700007c36 */ /* 0x000fe20008000000 */
[----:B------:R-:W-:-:S03]  /*19b0*/  ISETP.GT.U32.AND P0, PT, R19, 0x1, PT ;  /* 0x000000011300780c */ /* 0x000fc60003f04070 */
[----:B01----:R-:W-:-:S05]  /*19c0*/  IMAD.WIDE.U32 R4, R0, -0x45d1745d, RZ ;  /* 0xba2e8ba300047825 */ /* 0x003fca00078e00ff */
[----:B------:R-:W-:-:S05]  /*19d0*/  SHF.R.U32.HI R5, RZ, 0x4, R5 ;  /* 0x00000004ff057819 */ /* 0x000fca0000011605 */
[----:B------:R-:W-:-:S05]  /*19e0*/  IMAD R0, R5, -0x16, R0 ;  /* 0xffffffea05007824 */ /* 0x000fca00078e0200 */
[----:B------:R-:W-:-:S05]  /*19f0*/  LEA R0, R0, UR41, 0x3 ;  /* 0x0000002900007c11 */ /* 0x000fca000f8e18ff */
[----:B------:R-:W-:-:S05]  /*1a00*/  VIADD R0, R0, 0xb0 ;  /* 0x000000b000007836 */ /* 0x000fca0000000000 */
[----:B------:R-:W-:-:S04]  /*1a10*/  PRMT R0, RZ, 0x654, R0 ;  /* 0x00000654ff007816 */ /* 0x000fc80000000000 */
[----:B------:R2:W-:Y:S01]  /*1a20*/  SYNCS.ARRIVE.TRANS64.RED.A1T0 RZ, [R0+URZ], RZ ;  /* 0x000000ff00ff79a7 */ /* 0x0005e2000810043f */
[----:B------:R-:W-:Y:S05]  /*1a30*/  @P0 BRA `(.L_x_27) ;  /* 0x0000000000040947 */ /* 0x000fea0003800000 */
[----:B------:R-:W-:Y:S01]  /*1a40*/  BPT.TRAP 0x1 ;  /* 0x000000040000795c */ /* 0x000fe20000300000 */
.L_x_27:
[----:B------:R-:W3:Y:S01]  /*1a50*/  LDC R6, c[0x0][0x288] ;  /* 0x0000a200ff067b82 */ /* 0x000ee20000000800 */
[----:B01----:R-:W-:Y:S01]  /*1a60*/  LOP3.LUT R5, R18, 0x3, RZ, 0xc0, !PT ;  /* 0x0000000312057812 */ /* 0x003fe200078ec0ff */
[----:B------:R-:W-:Y:S01]  /*1a70*/  IMAD.SHL.U32 R11, R90, 0x40, RZ ;  /* 0x000000405a0b7824 */ /* 0x000fe200078e00ff */
[----:B------:R-:W-:Y:S01]  /*1a80*/  SHF.R.U32.HI R3, RZ, 0x2, R18 ;  /* 0x00000002ff037819 */ /* 0x000fe20000011612 */
[----:B------:R-:W-:Y:S01]  /*1a90*/  UIADD3 UR39, UR40, UR39, URZ ;  /* 0x0000002728277290 */ /* 0x000fe2000fffe03f */
[----:B------:R-:W-:Y:S01]  /*1aa0*/  LOP3.LUT R4, R18, 0x60, RZ, 0xc0, !PT ;  /* 0x0000006012047812 */ /* 0x000fe200078ec0ff */
[----:B------:R-:W-:Y:S01]  /*1ab0*/  ULDC UR7, c[0x0][0x284] ;  /* 0x0000a10000077ab9 */ /* 0x000fe20000000800 */
[----:B--2---:R-:W-:Y:S01]  /*1ac0*/  LOP3.LUT R0, R22, 0x1, RZ, 0xc0, !PT ;  /* 0x0000000116007812 */ /* 0x004fe200078ec0ff */
[----:B------:R-:W-:Y:S01]  /*1ad0*/  UISETP.GT.U32.AND UP0, UPT, UR39, 0x15, UPT ;  /* 0x000000152700788c */ /* 0x000fe2000bf04070 */
[----:B------:R-:W-:Y:S01]  /*1ae0*/  LOP3.LUT R3, R3, 0x7, RZ, 0xc0, !PT ;  /* 0x0000000703037812 */ /* 0x000fe200078ec0ff */
[----:B------:R-:W-:Y:S01]  /*1af0*/  UISETP.GE.U32.AND UP1, UPT, UR40, 0x16, UPT ;  /* 0x000000162800788c */ /* 0x000fe2000bf26070 */
[----:B------:R-:W-:Y:S01]  /*1b00*/  SHF.R.U32.HI R4, RZ, 0x1, R4 ;  /* 0x00000001ff047819 */ /* 0x000fe20000011604 */
[----:B------:R-:W-:Y:S01]  /*1b10*/  IMAD.SHL.U32 R8, R0, 0x40, RZ ;  /* 0x0000004000087824 */ /* 0x000fe200078e00ff */
[----:B------:R-:W-:Y:S01]  /*1b20*/  UISETP.LT.U32.AND UP0, UPT, UR40, 0x16, UP0 ;  /* 0x000000162800788c */ /* 0x000fe20008701070 */
[----:B------:R-:W-:Y:S01]  /*1b30*/  SHF.R.S32.HI R21, RZ, 0x1f, R23 ;  /* 0x0000001fff157819 */ /* 0x000fe20000011417 */
[----:B------:R-:W-:Y:S01]  /*1b40*/  ULDC.64 UR8, c[0x0][0x5d0] ;  /* 0x0001740000087ab9 */ /* 0x000fe20000000a00 */
[--C-:B------:R-:W-:Y:S01]  /*1b50*/  IADD3 R7, RZ, -R4, -R3.reuse ;  /* 0x80000004ff077210 */ /* 0x100fe20007ffe803 */
[----:B------:R-:W-:Y:S01]  /*1b60*/  UIMAD.WIDE.U32 UR4, UR39, -0x45d1745d, URZ ;  /* 0xba2e8ba3270478a5 */ /* 0x000fe2000f8e003f */
[----:B------:R-:W-:Y:S01]  /*1b70*/  LOP3.LUT R3, R8, 0x40, R3, 0xe2, !PT ;  /* 0x0000004008037812 */ /* 0x000fe200078ee203 */
[----:B------:R-:W-:Y:S01]  /*1b80*/  USEL UR6, URZ, 0x1, !UP0 ;  /* 0x000000013f067887 */ /* 0x000fe2000c000000 */
[----:B------:R-:W-:Y:S01]  /*1b90*/  IMAD R8, R21, UR8, RZ ;  /* 0x0000000815087c24 */ /* 0x000fe2000f8e02ff */
[----:B------:R-:W-:Y:S01]  /*1ba0*/  USHF.R.U32.HI UR4, URZ, 0x4, UR5 ;  /* 0x000000043f047899 */ /* 0x000fe20008011605 */
[----:B------:R-:W-:Y:S01]  /*1bb0*/  IMAD R0, R0, -0x40, R7 ;  /* 0xffffffc000007824 */ /* 0x000fe200078e0207 */
[----:B------:R-:W-:Y:S01]  /*1bc0*/  ULOP3.LUT UR38, UR38, UR6, URZ, 0x3c, !UPT ;  /* 0x0000000626267292 */ /* 0x000fe2000f8e3c3f */
[----:B---3--:R-:W-:Y:S01]  /*1bd0*/  IMAD R10, R5, -0x2, R6 ;  /* 0xfffffffe050a7824 */ /* 0x008fe200078e0206 */
[----:B------:R-:W-:Y:S01]  /*1be0*/  ISETP.GE.AND P0, PT, R11, R6, PT ;  /* 0x000000060b00720c */ /* 0x000fe20003f06270 */
[----:B------:R-:W-:Y:S01]  /*1bf0*/  IMAD.SHL.U32 R5, R94, 0x100, RZ ;  /* 0x000001005e057824 */ /* 0x000fe200078e00ff */
[----:B------:R-:W-:Y:S01]  /*1c00*/  UIMAD UR39, UR4, -0x16, UR39 ;  /* 0xffffffea042778a4 */ /* 0x000fe2000f8e0227 */
[----:B------:R-:W-:Y:S01]  /*1c10*/  IMAD.SHL.U32 R6, R18, 0x2, RZ ;  /* 0x0000000212067824 */ /* 0x000fe200078e00ff */
[----:B------:R-:W-:Y:S01]  /*1c20*/  @UP1 ULOP3.LUT UR38, UR38, 0x1, UR4, 0x78, !UPT ;  /* 0x0000000126261892 */ /* 0x000fe2000f8e7804 */
[----:B------:R-:W-:Y:S01]  /*1c30*/  IMAD.WIDE R94, R94, 0x100, RZ ;  /* 0x000001005e5e7825 */ /* 0x000fe200078e02ff */
[----:B------:R-:W-:-:S02]  /*1c40*/  ISETP.GE.OR P0, PT, R5, UR7, P0 ;  /* 0x0000000705007c0c */ /* 0x000fc40008706670 */
[----:B------:R-:W-:Y:S01]  /*1c50*/  LOP3.LUT R6, R11, 0x6, R6, 0xf8, !PT ;  /* 0x000000060b067812 */ /* 0x000fe200078ef806 */
[----:B------:R-:W-:Y:S01]  /*1c60*/  IMAD R13, R23, UR9, R8 ;  /* 0x00000009170d7c24 */ /* 0x000fe2000f8e0208 */
[----:B------:R-:W-:Y:S01]  /*1c70*/  LOP3.LUT R113, R94, R3, R4, 0xfe, !PT ;  /* 0x000000035e717212 */ /* 0x000fe200078efe04 */
[----:B------:R-:W-:Y:S01]  /*1c80*/  IMAD.IADD R4, R10, 0x1, -R11 ;  /* 0x000000010a047824 */ /* 0x000fe200078e0a0b */
[----:B------:R-:W-:Y:S02]  /*1c90*/  SHF.R.S32.HI R7, RZ, 0x1f, R6 ;  /* 0x0000001fff077819 */ /* 0x000fe40000011406 */
[----:B------:R-:W-:Y:S01]  /*1ca0*/  IADD3 R3, -R5, UR7, R0 ;  /* 0x0000000705037c10 */ /* 0x000fe2000fffe100 */
[----:B------:R-:W-:Y:S02]  /*1cb0*/  IMAD.MOV.U32 R0, RZ, RZ, -0x1 ;  /* 0xffffffffff007424 */ /* 0x000fe400078e00ff */
[----:B------:R-:W-:-:S04]  /*1cc0*/  IMAD.WIDE.U32 R8, R23, UR8, R6 ;  /* 0x0000000817087c25 */ /* 0x000fc8000f8e0006 */
[----:B------:R-:W-:Y:S01]  /*1cd0*/  IMAD.IADD R9, R9, 0x1, R13 ;  /* 0x0000000109097824 */ /* 0x000fe200078e020d */
[----:B------:R-:W-:Y:S06]  /*1ce0*/  @P0 BRA `(.L_x_29) ;  /* 0x0000004c007c0947 */ /* 0x000fec0003800000 */
[----:B------:R-:W0:Y:S01]  /*1cf0*/  LDC.64 R12, c[0x0][0x5c8] ;  /* 0x00017200ff0c7b82 */ /* 0x000e220000000a00 */
[----:B-----5:R-:W-:Y:S01]  /*1d00*/  FSETP.NEU.AND P1, PT, R89, RZ, PT ;  /* 0x000000ff5900720b */ /* 0x020fe20003f2d000 */
[----:B------:R-:W-:Y:S01]  /*1d10*/  BSSY B0, `(.L_x_29) ;  /* 0x00004dc000007945 */ /* 0x000fe20003800000 */
[----:B------:R-:W-:-:S04]  /*1d20*/  ISETP.GT.AND P6, PT, R4, RZ, PT ;  /* 0x000000ff0400720c */ /* 0x000fc80003fc4270 */
[----:B------:R-:W-:Y:S01]  /*1d30*/  ISETP.GT.AND P0, PT, R3, RZ, P6 ;  /* 0x000000ff0300720c */ /* 0x000fe20003704270 */
[-C--:B0-----:R-:W-:Y:S02]  /*1d40*/  IMAD R10, R95, R12.reuse, RZ ;  /* 0x0000000c5f0a7224 */ /* 0x081fe400078e02ff */
[----:B------:R-:W-:-:S04]  /*1d50*/  IMAD.WIDE.U32 R104, R113, R12, R8 ;  /* 0x0000000c71687225 */ /* 0x000fc800078e0008 */
[----:B------:R-:W-:-:S04]  /*1d60*/  IMAD R5, R113, R13, R10 ;  /* 0x0000000d71057224 */ /* 0x000fc800078e020a */
[----:B------:R-:W-:Y:S01]  /*1d70*/  IMAD.IADD R93, R105, 0x1, R5 ;  /* 0x00000001695d7824 */ /* 0x000fe200078e0205 */
[----:B------:R-:W-:Y:S06]  /*1d80*/  @!P1 BRA `(.L_x_30) ;  /* 0x0000003400789947 */ /* 0x000fec0003800000 */
[----:B------:R-:W0:Y:S01]  /*1d90*/  LDC.64 R14, c[0x0][0x5b8] ;  /* 0x00016e00ff0e7b82 */ /* 0x000e220000000a00 */
[----:B------:R-:W-:-:S07]  /*1da0*/  ULDC.64 UR4, c[0x0][0x5c0] ;  /* 0x0001700000047ab9 */ /* 0x000fce0000000a00 */
[----:B------:R-:W1:Y:S08]  /*1db0*/  LDC.64 R96, c[0x0][0x5b0] ;  /* 0x00016c00ff607b82 */ /* 0x000e700000000a00 */
[----:B------:R-:W2:Y:S01]  /*1dc0*/  LDC.64 R10, c[0x0][0x5a8] ;  /* 0x00016a00ff0a7b82 */ /* 0x000ea20000000a00 */
[-C--:B0-----:R-:W-:Y:S02]  /*1dd0*/  IMAD R8, R21, R14.reuse, RZ ;  /* 0x0000000e15087224 */ /* 0x081fe400078e02ff */
[----:B------:R-:W-:-:S04]  /*1de0*/  IMAD.WIDE.U32 R20, R23, R14, R6 ;  /* 0x0000000e17147225 */ /* 0x000fc800078e0006 */
[----:B------:R-:W-:Y:S02]  /*1df0*/  IMAD R103, R23, R15, R8 ;  /* 0x0000000f17677224 */ /* 0x000fe400078e0208 */
[-C--:B-1----:R-:W-:Y:S02]  /*1e00*/  IMAD R8, R95, R96.reuse, RZ ;  /* 0x000000605f087224 */ /* 0x082fe400078e02ff */
[----:B------:R-:W-:Y:S02]  /*1e10*/  IMAD.IADD R91, R21, 0x1, R103 ;  /* 0x00000001155b7824 */ /* 0x000fe400078e0267 */
[----:B------:R-:W-:Y:S02]  /*1e20*/  IMAD.MOV.U32 R90, RZ, RZ, R20 ;  /* 0x000000ffff5a7224 */ /* 0x000fe400078e0014 */
[C---:B------:R-:W-:Y:S02]  /*1e30*/  IMAD R109, R113.reuse, R97, R8 ;  /* 0x00000061716d7224 */ /* 0x040fe400078e0208 */
[----:B------:R-:W-:-:S04]  /*1e40*/  IMAD.WIDE.U32 R8, R113, R96, R90 ;  /* 0x0000006071087225 */ /* 0x000fc800078e005a */
[----:B------:R-:W-:Y:S01]  /*1e50*/  IMAD.IADD R5, R9, 0x1, R109 ;  /* 0x0000000109057824 */ /* 0x000fe200078e026d */
[----:B--2---:R-:W-:-:S04]  /*1e60*/  LEA R98, P1, R8, R10, 0x1 ;  /* 0x0000000a08627211 */ /* 0x004fc800078208ff */
[----:B------:R-:W-:-:S05]  /*1e70*/  LEA.HI.X R99, R8, R11, R5, 0x1, P1 ;  /* 0x0000000b08637211 */ /* 0x000fca00008f0c05 */
[----:B------:R-:W2:Y:S01]  /*1e80*/  @P0 LDG.E.LTC128B.U16 R5, desc[UR36][R98.64] ;  /* 0x0000002462050981 */ /* 0x000ea2000c1e1520 */
[----:B------:R-:W-:Y:S01]  /*1e90*/  ISETP.GT.AND P4, PT, R4, 0x1, PT ;  /* 0x000000010400780c */ /* 0x000fe20003f84270 */
[----:B------:R-:W-:Y:S01]  /*1ea0*/  IMAD.WIDE.U32 R8, R113, R96, R6 ;  /* 0x0000006071087225 */ /* 0x000fe200078e0006 */
[----:B------:R-:W-:Y:S02]  /*1eb0*/  BSSY B1, `(.L_x_31) ;  /* 0x0000013000017945 */ /* 0x000fe40003800000 */
[----:B------:R-:W-:Y:S01]  /*1ec0*/  P2R R107, PR, RZ, 0x10 ;  /* 0x00000010ff6b7803 */ /* 0x000fe20000000000 */
[----:B------:R-:W-:Y:S02]  /*1ed0*/  IMAD.IADD R9, R109, 0x1, R9 ;  /* 0x000000016d097824 */ /* 0x000fe400078e0209 */
[----:B------:R-:W-:-:S04]  /*1ee0*/  IMAD.WIDE.U32 R100, R23, R14, R8 ;  /* 0x0000000e17647225 */ /* 0x000fc800078e0008 */
[----:B------:R-:W-:Y:S01]  /*1ef0*/  IMAD.IADD R9, R103, 0x1, R101 ;  /* 0x0000000167097824 */ /* 0x000fe200078e0265 */
[----:B------:R-:W-:Y:S02]  /*1f00*/  LEA R8, P2, R100, R10, 0x1 ;  /* 0x0000000a64087211 */ /* 0x000fe400078408ff */
[----:B------:R-:W-:Y:S02]  /*1f10*/  SHF.L.U64.HI R101, R96, 0x3, R97 ;  /* 0x0000000360657819 */ /* 0x000fe40000010261 */
[----:B------:R-:W-:Y:S01]  /*1f20*/  LEA.HI.X R9, R100, R11, R9, 0x1, P2 ;  /* 0x0000000b64097211 */ /* 0x000fe200010f0c09 */
[----:B------:R-:W-:Y:S02]  /*1f30*/  IMAD.SHL.U32 R100, R96, 0x8, RZ ;  /* 0x0000000860647824 */ /* 0x000fe400078e00ff */
[----:B--2---:R-:W-:-:S05]  /*1f40*/  HADD2.F32 R92, -RZ, R5.H0_H0 ;  /* 0x20000005ff5c7230 */ /* 0x004fca0000004100 */
[----:B------:R-:W-:Y:S01]  /*1f50*/  FMUL R15, R92, R89 ;  /* 0x000000595c0f7220 */ /* 0x000fe20000400000 */
[----:B------:R-:W-:-:S03]  /*1f60*/  LEA R92, P1, R104, UR4, 0x1 ;  /* 0x00000004685c7c11 */ /* 0x000fc6000f8208ff */
[----:B------:R-:W-:Y:S01]  /*1f70*/  FFMA R15, R56, R88, R15 ;  /* 0x00000058380f7223 */ /* 0x000fe2000000000f */
[----:B------:R-:W-:Y:S02]  /*1f80*/  LEA.HI.X R93, R104, UR5, R93, 0x1, P1 ;  /* 0x00000005685d7c11 */ /* 0x000fe400088f0c5d */
[----:B------:R-:W-:Y:S02]  /*1f90*/  ISETP.GT.AND P1, PT, R3, RZ, P4 ;  /* 0x000000ff0300720c */ /* 0x000fe40002724270 */
[----:B------:R-:W-:-:S05]  /*1fa0*/  F2FP.F16.F32.PACK_AB R15, RZ, R15 ;  /* 0x0000000fff0f723e */ /* 0x000fca00000000ff */
[----:B------:R0:W-:Y:S06]  /*1fb0*/  @P0 STG.E.U16 desc[UR36][R92.64], R15 ;  /* 0x0000000f5c000986 */ /* 0x0001ec000c101524 */
[----:B------:R-:W-:Y:S05]  /*1fc0*/  @!P1 BRA `(.L_x_32) ;  /* 0x0000000000049947 */ /* 0x000fea0003800000 */
[----:B------:R1:W5:Y:S02]  /*1fd0*/  LDG.E.LTC128B.U16 R5, desc[UR36][R8.64+0x2] ;  /* 0x0000022408057981 */ /* 0x000364000c1e1520 */
.L_x_32:
[----:B------:R-:W-:Y:S05]  /*1fe0*/  BSYNC B1 ;  /* 0x0000000000017941 */ /* 0x000fea0003800000 */
.L_x_31:
[----:B-----5:R-:W-:Y:S01]  /*1ff0*/  HADD2.F32 R56, -RZ, R5.H0_H0 ;  /* 0x20000005ff387230 */ /* 0x020fe20000004100 */
[----:B------:R-:W-:Y:S01]  /*2000*/  ISETP.GT.AND P0, PT, R3, 0x8, P6 ;  /* 0x000000080300780c */ /* 0x000fe20003704270 */
[----:B------:R-:W-:-:S04]  /*2010*/  IMAD.WIDE.U32 R104, R113, R96, R100 ;  /* 0x0000006071687225 */ /* 0x000fc800078e0064 */
[----:B------:R-:W-:Y:S01]  /*2020*/  FMUL R56, R56, R89 ;  /* 0x0000005938387220 */ /* 0x000fe20000400000 */
[----:B------:R-:W-:Y:S01]  /*2030*/  IMAD.IADD R109, R109, 0x1, R105 ;  /* 0x000000016d6d7824 */ /* 0x000fe200078e0269 */
[----:B0-----:R-:W-:Y:S02]  /*2040*/  IADD3 R15, P2, R20, R104, RZ ;  /* 0x00000068140f7210 */ /* 0x001fe40007f5e0ff */
[----:B------:R-:W-:-:S03]  /*2050*/  FFMA R57, R57, R88, R56 ;  /* 0x0000005839397223 */ /* 0x000fc60000000038 */
[----:B------:R-:W-:Y:S01]  /*2060*/  IMAD.X R98, R109, 0x1, R91, P2 ;  /* 0x000000016d627824 */ /* 0x000fe200010e065b */
[C---:B------:R-:W-:Y:S02]  /*2070*/  LEA R56, P2, R15.reuse, R10, 0x1 ;  /* 0x0000000a0f387211 */ /* 0x040fe400078408ff */
[----:B------:R-:W-:Y:S02]  /*2080*/  F2FP.F16.F32.PACK_AB R99, RZ, R57 ;  /* 0x00000039ff63723e */ /* 0x000fe400000000ff */
[----:B------:R-:W-:Y:S02]  /*2090*/  LEA.HI.X R57, R15, R11, R98, 0x1, P2 ;  /* 0x0000000b0f397211 */ /* 0x000fe400010f0c62 */
[----:B------:R-:W-:Y:S01]  /*20a0*/  PRMT R15, R5, 0x7610, R15 ;  /* 0x00007610050f7816 */ /* 0x000fe2000000000f */
[----:B------:R0:W-:Y:S05]  /*20b0*/  @P1 STG.E.U16 desc[UR36][R92.64+0x2], R99 ;  /* 0x000002635c001986 */ /* 0x0001ea000c101524 */
[----:B------:R2:W3:Y:S01]  /*20c0*/  @P0 LDG.E.LTC128B.U16 R15, desc[UR36][R56.64] ;  /* 0x00000024380f0981 */ /* 0x0004e2000c1e1520 */
[----:B------:R-:W-:Y:S01]  /*20d0*/  IADD3 R104, P1, R6, R104, RZ ;  /* 0x0000006806687210 */ /* 0x000fe20007f3e0ff */
[----:B------:R-:W-:Y:S01]  /*20e0*/  BSSY B1, `(.L_x_33) ;  /* 0x0000012000017945 */ /* 0x000fe20003800000 */
[----:B------:R-:W-:-:S03]  /*20f0*/  SHF.L.U64.HI R111, R12, 0x4, R13 ;  /* 0x000000040c6f7819 */ /* 0x000fc6000001020d */
[----:B------:R-:W-:Y:S01]  /*2100*/  IMAD.X R105, R7, 0x1, R109, P1 ;  /* 0x0000000107697824 */ /* 0x000fe200008e066d */
[----:B------:R-:W-:Y:S01]  /*2110*/  ISETP.GT.AND P1, PT, R3, 0x8, P4 ;  /* 0x000000080300780c */ /* 0x000fe20002724270 */
[----:B------:R-:W-:Y:S02]  /*2120*/  IMAD.SHL.U32 R109, R12, 0x10, RZ ;  /* 0x000000100c6d7824 */ /* 0x000fe400078e00ff */
[----:B------:R-:W-:-:S03]  /*2130*/  IMAD.WIDE.U32 R104, R23, R14, R104 ;  /* 0x0000000e17687225 */ /* 0x000fc600078e0068 */
[----:B--2---:R-:W-:Y:S01]  /*2140*/  LEA R56, P3, R104, R10, 0x1 ;  /* 0x0000000a68387211 */ /* 0x004fe200078608ff */
[----:B---3--:R-:W-:-:S05]  /*2150*/  HADD2.F32 R98, -RZ, R15.H0_H0 ;  /* 0x2000000fff627230 */ /* 0x008fca0000004100 */
[----:B------:R-:W-:Y:S01]  /*2160*/  FMUL R5, R98, R89 ;  /* 0x0000005962057220 */ /* 0x000fe20000400000 */
[----:B------:R-:W-:-:S03]  /*2170*/  IADD3 R98, P2, R109, R92, RZ ;  /* 0x0000005c6d627210 */ /* 0x000fc60007f5e0ff */
[----:B------:R-:W-:Y:S01]  /*2180*/  FFMA R5, R58, R88, R5 ;  /* 0x000000583a057223 */ /* 0x000fe20000000005 */
[----:B------:R-:W-:Y:S02]  /*2190*/  IMAD.IADD R58, R103, 0x1, R105 ;  /* 0x00000001673a7824 */ /* 0x000fe400078e0269 */
[----:B0-----:R-:W-:Y:S02]  /*21a0*/  IMAD.X R99, R111, 0x1, R93, P2 ;  /* 0x000000016f637824 */ /* 0x001fe400010e065d */
[----:B------:R-:W-:Y:S02]  /*21b0*/  F2FP.F16.F32.PACK_AB R5, RZ, R5 ;  /* 0x00000005ff05723e */ /* 0x000fe400000000ff */
[----:B------:R-:W-:-:S03]  /*21c0*/  LEA.HI.X R57, R104, R11, R58, 0x1, P3 ;  /* 0x0000000b68397211 */ /* 0x000fc600018f0c3a */
[----:B------:R0:W-:Y:S01]  /*21d0*/  @P0 STG.E.U16 desc[UR36][R98.64], R5 ;  /* 0x0000000562000986 */ /* 0x0001e2000c101524 */
[----:B------:R-:W-:Y:S05]  /*21e0*/  @!P1 BRA `(.L_x_34) ;  /* 0x0000000000049947 */ /* 0x000fea0003800000 */
[----:B------:R2:W5:Y:S02]  /*21f0*/  LDG.E.LTC128B.U16 R15, desc[UR36][R56.64+0x2] ;  /* 0x00000224380f7981 */ /* 0x000564000c1e1520 */
.L_x_34:
[----:B------:R-:W-:Y:S05]  /*2200*/  BSYNC B1 ;  /* 0x0000000000017941 */ /* 0x000fea0003800000 */
.L_x_33:
[----:B-----5:R-:W-:Y:S01]  /*2210*/  HADD2.F32 R58, -RZ, R15.H0_H0 ;  /* 0x2000000fff3a7230 */ /* 0x020fe20000004100 */
[----:B------:R-:W-:Y:S01]  /*2220*/  ISETP.GT.AND P4, PT, R4, 0x8, PT ;  /* 0x000000080400780c */ /* 0x000fe20003f84270 */
[----:B------:R-:W-:Y:S01]  /*2230*/  BSSY B1, `(.L_x_35) ;  /* 0x000000d000017945 */ /* 0x000fe20003800000 */
[----:B------:R-:W-:Y:S02]  /*2240*/  PRMT R104, R15, 0x7610, R104 ;  /* 0x000076100f687816 */ /* 0x000fe40000000068 */
[----:B------:R-:W-:Y:S01]  /*2250*/  FMUL R58, R58, R89 ;  /* 0x000000593a3a7220 */ /* 0x000fe20000400000 */
[----:B------:R-:W-:Y:S02]  /*2260*/  ISETP.GT.AND P0, PT, R3, RZ, P4 ;  /* 0x000000ff0300720c */ /* 0x000fe40002704270 */
[----:B------:R-:W-:Y:S01]  /*2270*/  P2R R108, PR, RZ, 0x10 ;  /* 0x00000010ff6c7803 */ /* 0x000fe20000000000 */
[----:B------:R-:W-:Y:S01]  /*2280*/  FFMA R58, R59, R88, R58 ;  /* 0x000000583b3a7223 */ /* 0x000fe2000000003a */
[----:B------:R-:W-:-:S04]  /*2290*/  IMAD.MOV.U32 R59, RZ, RZ, R99 ;  /* 0x000000ffff3b7224 */ /* 0x000fc800078e0063 */
[----:B------:R-:W-:-:S04]  /*22a0*/  F2FP.F16.F32.PACK_AB R58, RZ, R58 ;  /* 0x0000003aff3a723e */ /* 0x000fc800000000ff */
[----:B0-----:R-:W-:Y:S01]  /*22b0*/  PRMT R5, R58, 0x7610, R5 ;  /* 0x000076103a057816 */ /* 0x001fe20000000005 */
[----:B------:R-:W-:-:S05]  /*22c0*/  IMAD.MOV.U32 R58, RZ, RZ, R98 ;  /* 0x000000ffff3a7224 */ /* 0x000fca00078e0062 */
[----:B------:R0:W-:Y:S01]  /*22d0*/  @P1 STG.E.U16 desc[UR36][R58.64+0x2], R5 ;  /* 0x000002053a001986 */ /* 0x0001e2000c101524 */
[----:B------:R-:W-:Y:S05]  /*22e0*/  @!P0 BRA `(.L_x_36) ;  /* 0x0000000000048947 */ /* 0x000fea0003800000 */
[----:B------:R3:W5:Y:S02]  /*22f0*/  LDG.E.LTC128B.U16 R104, desc[UR36][R8.64+0x10] ;  /* 0x0000102408687981 */ /* 0x000764000c1e1520 */
.L_x_36:
[----:B------:R-:W-:Y:S05]  /*2300*/  BSYNC B1 ;  /* 0x0000000000017941 */ /* 0x000fea0003800000 */
.L_x_35:
[----:B-----5:R-:W-:Y:S01]  /*2310*/  HADD2.F32 R106, -RZ, R104.H0_H0 ;  /* 0x20000068ff6a7230 */ /* 0x020fe20000004100 */
[C---:B------:R-:W-:Y:S01]  /*2320*/  SHF.L.U64.HI R15, R12.reuse, 0x8, R13 ;  /* 0x000000080c0f7819 */ /* 0x040fe2000001020d */
[----:B0-----:R-:W-:Y:S01]  /*2330*/  IMAD.SHL.U32 R5, R12, 0x100, RZ ;  /* 0x000001000c057824 */ /* 0x001fe200078e00ff */
[----:B------:R-:W-:Y:S01]  /*2340*/  ISETP.GT.AND P3, PT, R4, 0x9, PT ;  /* 0x000000090400780c */ /* 0x000fe20003f64270 */
[----:B------:R-:W-:Y:S01]  /*2350*/  BSSY B1, `(.L_x_37) ;  /* 0x000000b000017945 */ /* 0x000fe20003800000 */
[----:B------:R-:W-:Y:S02]  /*2360*/  FMUL R105, R106, R89 ;  /* 0x000000596a697220 */ /* 0x000fe40000400000 */
[----:B------:R-:W-:Y:S02]  /*2370*/  IADD3 R12, P1, P2, R5, R92, R109 ;  /* 0x0000005c050c7210 */ /* 0x000fe40007a3e06d */
[----:B------:R-:W-:Y:S02]  /*2380*/  FFMA R105, R60, R88, R105 ;  /* 0x000000583c697223 */ /* 0x000fe40000000069 */
[----:B------:R-:W-:-:S02]  /*2390*/  IADD3.X R13, R15, R93, R111, P1, P2 ;  /* 0x0000005d0f0d7210 */ /* 0x000fc40000fe446f */
[----:B------:R-:W-:Y:S02]  /*23a0*/  ISETP.GT.AND P1, PT, R3, RZ, P3 ;  /* 0x000000ff0300720c */ /* 0x000fe40001f24270 */
[----:B------:R-:W-:Y:S02]  /*23b0*/  F2FP.F16.F32.PACK_AB R60, RZ, R105 ;  /* 0x00000069ff3c723e */ /* 0x000fe400000000ff */
[----:B------:R-:W-:-:S03]  /*23c0*/  P2R R105, PR, RZ, 0x8 ;  /* 0x00000008ff697803 */ /* 0x000fc60000000000 */
[----:B------:R0:W-:Y:S06]  /*23d0*/  @P0 STG.E.U16 desc[UR36][R92.64+0x10], R60 ;  /* 0x0000103c5c000986 */ /* 0x0001ec000c101524 */
[----:B------:R-:W-:Y:S05]  /*23e0*/  @!P1 BRA `(.L_x_38) ;  /* 0x0000000000049947 */ /* 0x000fea0003800000 */
[----:B------:R4:W5:Y:S02]  /*23f0*/  LDG.E.LTC128B.U16 R104, desc[UR36][R8.64+0x12] ;  /* 0x0000122408687981 */ /* 0x000964000c1e1520 */
.L_x_38:
[----:B------:R-:W-:Y:S05]  /*2400*/  BSYNC B1 ;  /* 0x0000000000017941 */ /* 0x000fea0003800000 */
.L_x_37:
[----:B0----5:R-:W-:Y:S01]  /*2410*/  HADD2.F32 R60, -RZ, R104.H0_H0 ;  /* 0x20000068ff3c7230 */ /* 0x021fe20000004100 */
[----:B------:R-:W-:Y:S01]  /*2420*/  ISETP.GT.AND P0, PT, R3, 0x8, P4 ;  /* 0x000000080300780c */ /* 0x000fe20002704270 */
[----:B------:R-:W-:Y:S03]  /*2430*/  BSSY B1, `(.L_x_39) ;  /* 0x000000a000017945 */ /* 0x000fe60003800000 */
[----:B------:R-:W-:-:S04]  /*2440*/  FMUL R60, R60, R89 ;  /* 0x000000593c3c7220 */ /* 0x000fc80000400000 */
[----:B------:R-:W-:Y:S01]  /*2450*/  FFMA R60, R61, R88, R60 ;  /* 0x000000583d3c7223 */ /* 0x000fe2000000003c */
[----:B------:R-:W-:-:S04]  /*2460*/  @P1 IMAD.MOV.U32 R61, RZ, RZ, R93 ;  /* 0x000000ffff3d1224 */ /* 0x000fc800078e005d */
[----:B------:R-:W-:-:S04]  /*2470*/  F2FP.F16.F32.PACK_AB R60, RZ, R60 ;  /* 0x0000003cff3c723e */ /* 0x000fc800000000ff */
[----:B------:R-:W-:Y:S01]  /*2480*/  PRMT R106, R60, 0x7610, R106 ;  /* 0x000076103c6a7816 */ /* 0x000fe2000000006a */
[----:B------:R-:W-:-:S05]  /*2490*/  @P1 IMAD.MOV.U32 R60, RZ, RZ, R92 ;  /* 0x000000ffff3c1224 */ /* 0x000fca00078e005c */
[----:B------:R0:W-:Y:S01]  /*24a0*/  @P1 STG.E.U16 desc[UR36][R60.64+0x12], R106 ;  /* 0x0000126a3c001986 */ /* 0x0001e2000c101524 */
[----:B------:R-:W-:Y:S05]  /*24b0*/  @!P0 BRA `(.L_x_40) ;  /* 0x0000000000048947 */ /* 0x000fea0003800000 */
[----:B------:R0:W5:Y:S02]  /*24c0*/  LDG.E.LTC128B.U16 R104, desc[UR36][R56.64+0x10] ;  /* 0x0000102438687981 */ /* 0x000164000c1e1520 */
.L_x_40:
[----:B------:R-:W-:Y:S05]  /*24d0*/  BSYNC B1 ;  /* 0x0000000000017941 */ /* 0x000fea0003800000 */
.L_x_39:
[----:B0----5:R-:W-:Y:S01]  /*24e0*/  HADD2.F32 R60, -RZ, R104.H0_H0 ;  /* 0x20000068ff3c7230 */ /* 0x021fe20000004100 */
[----:B------:R-:W-:Y:S01]  /*24f0*/  ISETP.GT.AND P1, PT, R3, 0x8, P3 ;  /* 0x000000080300780c */ /* 0x000fe20001f24270 */
[----:B------:R-:W-:Y:S03]  /*2500*/  BSSY B1, `(.L_x_41) ;  /* 0x0000007000017945 */ /* 0x000fe60003800000 */
[----:B------:R-:W-:-:S04]  /*2510*/  FMUL R61, R60, R89 ;  /* 0x000000593c3d7220 */ /* 0x000fc80000400000 */
[----:B------:R-:W-:-:S05]  /*2520*/  FFMA R61, R62, R88, R61 ;  /* 0x000000583e3d7223 */ /* 0x000fca000000003d */
[----:B------:R-:W-:-:S05]  /*2530*/  F2FP.F16.F32.PACK_AB R61, RZ, R61 ;  /* 0x0000003dff3d723e */ /* 0x000fca00000000ff */
[----:B------:R0:W-:Y:S01]  /*2540*/  @P0 STG.E.U16 desc[UR36][R58.64+0x10], R61 ;  /* 0x0000103d3a000986 */ /* 0x0001e2000c101524 */
[----:B------:R-:W-:Y:S05]  /*2550*/  @!P1 BRA `(.L_x_42) ;  /* 0x0000000000049947 */ /* 0x000fea0003800000 */
[----:B------:R0:W5:Y:S02]  /*2560*/  LDG.E.LTC128B.U16 R104, desc[UR36][R56.64+0x12] ;  /* 0x0000122438687981 */ /* 0x000164000c1e1520 */
.L_x_42:
[----:B------:R-:W-:Y:S05]  /*2570*/  BSYNC B1 ;  /* 0x0000000000017941 */ /* 0x000fea0003800000 */
.L_x_41:
[----:B-----5:R-:W-:Y:S01]  /*2580*/  HADD2.F32 R60, -RZ, R104.H0_H0 ;  /* 0x20000068ff3c7230 */ /* 0x020fe20000004100 */
[----:B------:R-:W-:Y:S01]  /*2590*/  IADD3 R113, P0, R113, 0x80, RZ ;  /* 0x0000008071717810 */ /* 0x000fe20007f1e0ff */
[----:B------:R-:W-:Y:S01]  /*25a0*/  BSSY B1, `(.L_x_43) ;  /* 0x000000b000017945 */ /* 0x000fe20003800000 */
[----:B------:R-:W-:Y:S02]  /*25b0*/  ISETP.GT.AND P2, PT, R4, 0x10, PT ;  /* 0x000000100400780c */ /* 0x000fe40003f44270 */
[----:B------:R-:W-:Y:S01]  /*25c0*/  FMUL R60, R60, R89 ;  /* 0x000000593c3c7220 */ /* 0x000fe20000400000 */
[----:B------:R-:W-:Y:S01]  /*25d0*/  IMAD.X R95, RZ, RZ, R95, P0 ;  /* 0x000000ffff5f7224 */ /* 0x000fe200000e065f */
[----:B------:R-:W-:Y:S02]  /*25e0*/  ISETP.GT.AND P0, PT, R3, RZ, P2 ;  /* 0x000000ff0300720c */ /* 0x000fe40001704270 */
[----:B------:R-:W-:Y:S01]  /*25f0*/  FFMA R60, R63, R88, R60 ;  /* 0x000000583f3c7223 */ /* 0x000fe2000000003c */
[----:B------:R-:W-:-:S04]  /*2600*/  P2R R106, PR, RZ, 0x4 ;  /* 0x00000004ff6a7803 */ /* 0x000fc80000000000 */
[----:B------:R-:W-:-:S05]  /*2610*/  F2FP.F16.F32.PACK_AB R60, RZ, R60 ;  /* 0x0000003cff3c723e */ /* 0x000fca00000000ff */
[----:B------:R0:W-:Y:S01]  /*2620*/  @P1 STG.E.U16 desc[UR36][R58.64+0x12], R60 ;  /* 0x0000123c3a001986 */ /* 0x0001e2000c101524 */
[----:B------:R-:W-:Y:S05]  /*2630*/  @!P0 BRA `(.L_x_44) ;  /* 0x0000000000048947 */ /* 0x000fea0003800000 */
[----:B------:R0:W5:Y:S02]  /*2640*/  LDG.E.LTC128B.U16 R104, desc[UR36][R8.64+0x20] ;  /* 0x0000202408687981 */ /* 0x000164000c1e1520 */
.L_x_44:
[----:B------:R-:W-:Y:S05]  /*2650*/  BSYNC B1 ;  /* 0x0000000000017941 */ /* 0x000fea0003800000 */
.L_x_43:
[----:B0----5:R-:W-:Y:S01]  /*2660*/  HADD2.F32 R60, -RZ, R104.H0_H0 ;  /* 0x20000068ff3c7230 */ /* 0x021fe20000004100 */
[----:B------:R-:W-:Y:S01]  /*2670*/  ISETP.GT.AND P1, PT, R4, 0x11, PT ;  /* 0x000000110400780c */ /* 0x000fe20003f24270 */
[-C--:B------:R-:W-:Y:S01]  /*2680*/  IMAD.WIDE.U32 R62, R113, R96.reuse, R6 ;  /* 0x00000060713e7225 */ /* 0x080fe200078e0006 */
[----:B------:R-:W-:Y:S03]  /*2690*/  BSSY B1, `(.L_x_45) ;  /* 0x0000021000017945 */ /* 0x000fe60003800000 */
[----:B------:R-:W-:Y:S01]  /*26a0*/  FMUL R21, R60, R89 ;  /* 0x000000593c157220 */ /* 0x000fe20000400000 */
[----:B------:R-:W-:-:S03]  /*26b0*/  IMAD R60, R95, R96, RZ ;  /* 0x000000605f3c7224 */ /* 0x000fc600078e02ff */
[----:B------:R-:W-:Y:S01]  /*26c0*/  FFMA R21, R64, R88, R21 ;  /* 0x0000005840157223 */ /* 0x000fe20000000015 */
[C---:B------:R-:W-:Y:S02]  /*26d0*/  IMAD R109, R113.reuse, R97, R60 ;  /* 0x00000061716d7224 */ /* 0x040fe400078e023c */
[----:B------:R-:W-:Y:S02]  /*26e0*/  IMAD.WIDE.U32 R60, R113, R96, R90 ;  /* 0x00000060713c7225 */ /* 0x000fe400078e005a */
[----:B------:R-:W-:Y:S02]  /*26f0*/  F2FP.F16.F32.PACK_AB R21, RZ, R21 ;  /* 0x00000015ff15723e */ /* 0x000fe400000000ff */
[----:B------:R-:W-:Y:S02]  /*2700*/  IMAD.IADD R63, R109, 0x1, R63 ;  /* 0x000000016d3f7824 */ /* 0x000fe400078e023f */
[----:B------:R-:W-:Y:S01]  /*2710*/  PRMT R95, R21, 0x7610, R95 ;  /* 0x00007610155f7816 */ /* 0x000fe2000000005f */
[----:B------:R-:W-:-:S02]  /*2720*/  IMAD.IADD R21, R61, 0x1, R109 ;  /* 0x000000013d157824 */ /* 0x000fc400078e026d */
[----:B------:R-:W-:Y:S02]  /*2730*/  IMAD.WIDE.U32 R96, R113, R96, R100 ;  /* 0x0000006071607225 */ /* 0x000fe400078e0064 */
[----:B------:R0:W-:Y:S02]  /*2740*/  @P0 STG.E.U16 desc[UR36][R92.64+0x20], R95 ;  /* 0x0000205f5c000986 */ /* 0x0001e4000c101524 */
[----:B------:R-:W-:Y:S02]  /*2750*/  IMAD.IADD R109, R109, 0x1, R97 ;  /* 0x000000016d6d7824 */ /* 0x000fe400078e0261 */
[----:B0-----:R-:W-:Y:S01]  /*2760*/  IMAD.WIDE.U32 R94, R23, R14, R62 ;  /* 0x0000000e175e7225 */ /* 0x001fe200078e003e */
[----:B------:R-:W-:-:S04]  /*2770*/  LEA R62, P0, R60, R10, 0x1 ;  /* 0x0000000a3c3e7211 */ /* 0x000fc800078008ff */
[----:B------:R-:W-:Y:S01]  /*2780*/  LEA.HI.X R63, R60, R11, R21, 0x1, P0 ;  /* 0x0000000b3c3f7211 */ /* 0x000fe200000f0c15 */
[----:B------:R-:W-:Y:S01]  /*2790*/  IMAD.IADD R21, R103, 0x1, R95 ;  /* 0x0000000167157824 */ /* 0x000fe200078e025f */
[----:B------:R-:W-:-:S04]  /*27a0*/  LEA R60, P0, R94, R10, 0x1 ;  /* 0x0000000a5e3c7211 */ /* 0x000fc800078008ff */
[----:B------:R-:W-:Y:S02]  /*27b0*/  LEA.HI.X R61, R94, R11, R21, 0x1, P0 ;  /* 0x0000000b5e3d7211 */ /* 0x000fe400000f0c15 */
[----:B------:R-:W-:-:S05]  /*27c0*/  IADD3 R64, P0, R20, R96, RZ ;  /* 0x0000006014407210 */ /* 0x000fca0007f1e0ff */
[----:B------:R-:W-:Y:S01]  /*27d0*/  IMAD.X R90, R109, 0x1, R91, P0 ;  /* 0x000000016d5a7824 */ /* 0x000fe200000e065b */
[----:B------:R-:W-:-:S05]  /*27e0*/  IADD3 R20, P0, R6, R96, RZ ;  /* 0x0000006006147210 */ /* 0x000fca0007f1e0ff */
[----:B------:R-:W-:Y:S01]  /*27f0*/  IMAD.X R21, R7, 0x1, R109, P0 ;  /* 0x0000000107157824 */ /* 0x000fe200000e066d */
[----:B------:R-:W-:Y:S01]  /*2800*/  LEA R6, P0, R64, R10, 0x1 ;  /* 0x0000000a40067211 */ /* 0x000fe200078008ff */
[----:B------:R-:W-:-:S03]  /*2810*/  IMAD.WIDE.U32 R20, R23, R14, R20 ;  /* 0x0000000e17147225 */ /* 0x000fc600078e0014 */
[----:B------:R-:W-:Y:S02]  /*2820*/  LEA.HI.X R7, R64, R11, R90, 0x1, P0 ;  /* 0x0000000b40077211 */ /* 0x000fe400000f0c5a */
[----:B------:R-:W-:Y:S01]  /*2830*/  P2R R23, PR, RZ, 0x2 ;  /* 0x00000002ff177803 */ /* 0x000fe20000000000 */
[----:B------:R-:W-:Y:S01]  /*2840*/  IMAD.IADD R103, R103, 0x1, R21 ;  /* 0x0000000167677824 */ /* 0x000fe200078e0215 */
[----:B------:R-:W-:-:S04]  /*2850*/  LEA R10, P0, R20, R10, 0x1 ;  /* 0x0000000a140a7211 */ /* 0x000fc800078008ff */
[----:B------:R-:W-:Y:S02]  /*2860*/  LEA.HI.X R11, R20, R11, R103, 0x1, P0 ;  /* 0x0000000b140b7211 */ /* 0x000fe400000f0c67 */
[----:B------:R-:W-:-:S13]  /*2870*/  ISETP.GT.AND P0, PT, R3, RZ, P1 ;  /* 0x000000ff0300720c */ /* 0x000fda0000f04270 */
[----:B------:R-:W-:Y:S05]  /*2880*/  @!P0 BRA `(.L_x_46) ;  /* 0x0000000000048947 */ /* 0x000fea0003800000 */
[----:B------:R0:W5:Y:S02]  /*2890*/  LDG.E.LTC128B.U16 R104, desc[UR36][R8.64+0x22] ;  /* 0x0000222408687981 */ /* 0x000164000c1e1520 */
.L_x_46:
[----:B------:R-:W-:Y:S05]  /*28a0*/  BSYNC B1 ;  /* 0x0000000000017941 */ /* 0x000fea0003800000 */
.L_x_45:
[----:B-----5:R-:W-:Y:S01]  /*28b0*/  HADD2.F32 R14, -RZ, R104.H0_H0 ;  /* 0x20000068ff0e7230 */ /* 0x020fe20000004100 */
[----:B------:R-:W-:Y:S01]  /*28c0*/  BSSY B1, `(.L_x_47) ;  /* 0x000000a000017945 */ /* 0x000fe20003800000 */
[----:B------:R-:W-:Y:S02]  /*28d0*/  @P0 IMAD.MOV.U32 R20, RZ, RZ, R92 ;  /* 0x000000ffff140224 */ /* 0x000fe400078e005c */
[----:B------:R-:W-:Y:S02]  /*28e0*/  @P0 IMAD.MOV.U32 R21, RZ, RZ, R93 ;  /* 0x000000ffff150224 */ /* 0x000fe400078e005d */
[----:B------:R-:W-:-:S04]  /*28f0*/  FMUL R14, R14, R89 ;  /* 0x000000590e0e7220 */ /* 0x000fc80000400000 */
[----:B------:R-:W-:-:S05]  /*2900*/  FFMA R14, R65, R88, R14 ;  /* 0x00000058410e7223 */ /* 0x000fca000000000e */
[----:B------:R-:W-:-:S05]  /*2910*/  F2FP.F16.F32.PACK_AB R14, RZ, R14 ;  /* 0x0000000eff0e723e */ /* 0x000fca00000000ff */
[----:B------:R0:W-:Y:S01]  /*2920*/  @P0 STG.E.U16 desc[UR36][R20.64+0x22], R14 ;  /* 0x0000220e14000986 */ /* 0x0001e2000c101524 */
[----:B------:R-:W-:-:S13]  /*2930*/  ISETP.GT.AND P0, PT, R3, 0x8, P2 ;  /* 0x000000080300780c */ /* 0x000fda0001704270 */
[----:B0-----:R-:W-:Y:S05]  /*2940*/  @!P0 BRA `(.L_x_48) ;  /* 0x0000000000048947 */ /* 0x001fea0003800000 */
[----:B------:R0:W5:Y:S02]  /*2950*/  LDG.E.LTC128B.U16 R104, desc[UR36][R56.64+0x20] ;  /* 0x0000202438687981 */ /* 0x000164000c1e1520 */
.L_x_48:
[----:B------:R-:W-:Y:S05]  /*2960*/  BSYNC B1 ;  /* 0x0000000000017941 */ /* 0x000fea0003800000 */
.L_x_47:
[----:B-----5:R-:W-:Y:S01]  /*2970*/  HADD2.F32 R14, -RZ, R104.H0_H0 ;  /* 0x20000068ff0e7230 */ /* 0x020fe20000004100 */
[----:B------:R-:W-:Y:S04]  /*2980*/  BSSY B1, `(.L_x_49) ;  /* 0x0000008000017945 */ /* 0x000fe80003800000 */
[----:B------:R-:W-:-:S04]  /*2990*/  FMUL R21, R14, R89 ;  /* 0x000000590e157220 */ /* 0x000fc80000400000 */
[----:B------:R-:W-:-:S05]  /*29a0*/  FFMA R21, R66, R88, R21 ;  /* 0x0000005842157223 */ /* 0x000fca0000000015 */
[----:B------:R-:W-:-:S05]  /*29b0*/  F2FP.F16.F32.PACK_AB R21, RZ, R21 ;  /* 0x00000015ff15723e */ /* 0x000fca00000000ff */
[----:B------:R0:W-:Y:S01]  /*29c0*/  @P0 STG.E.U16 desc[UR36][R58.64+0x20], R21 ;  /* 0x000020153a000986 */ /* 0x0001e2000c101524 */
[----:B------:R-:W-:-:S13]  /*29d0*/  ISETP.GT.AND P0, PT, R3, 0x8, P1 ;  /* 0x000000080300780c */ /* 0x000fda0000f04270 */
[----:B0-----:R-:W-:Y:S05]  /*29e0*/  @!P0 BRA `(.L_x_50) ;  /* 0x0000000000048947 */ /* 0x001fea0003800000 */
[----:B------:R0:W5:Y:S02]  /*29f0*/  LDG.E.LTC128B.U16 R104, desc[UR36][R56.64+0x22] ;  /* 0x0000222438687981 */ /* 0x000164000c1e1520 */
.L_x_50:
[----:B------:R-:W-:Y:S05]  /*2a00*/  BSYNC B1 ;  /* 0x0000000000017941 */ /* 0x000fea0003800000 */
.L_x_49:
[----:B-----5:R-:W-:Y:S01]  /*2a10*/  HADD2.F32 R14, -RZ, R104.H0_H0 ;  /* 0x20000068ff0e7230 */ /* 0x020fe20000004100 */
[----:B------:R-:W-:Y:S01]  /*2a20*/  ISETP.GT.AND P2, PT, R4, 0x18, PT ;  /* 0x000000180400780c */ /* 0x000fe20003f44270 */
[----:B------:R-:W-:Y:S03]  /*2a30*/  BSSY B1, `(.L_x_51) ;  /* 0x0000009000017945 */ /* 0x000fe60003800000 */
[----:B------:R-:W-:Y:S01]  /*2a40*/  FMUL R14, R14, R89 ;  /* 0x000000590e0e7220 */ /* 0x000fe20000400000 */
[----:B------:R-:W-:-:S03]  /*2a50*/  P2R R90, PR, RZ, 0x4 ;  /* 0x00000004ff5a7803 */ /* 0x000fc60000000000 */
[----:B------:R-:W-:-:S05]  /*2a60*/  FFMA R14, R67, R88, R14 ;  /* 0x00000058430e7223 */ /* 0x000fca000000000e */
[----:B------:R-:W-:-:S05]  /*2a70*/  F2FP.F16.F32.PACK_AB R14, RZ, R14 ;  /* 0x0000000eff0e723e */ /* 0x000fca00000000ff */
[----:B------:R0:W-:Y:S01]  /*2a80*/  @P0 STG.E.U16 desc[UR36][R58.64+0x22], R14 ;  /* 0x0000220e3a000986 */ /* 0x0001e2000c101524 */
[----:B------:R-:W-:-:S13]  /*2a90*/  ISETP.GT.AND P0, PT, R3, RZ, P2 ;  /* 0x000000ff0300720c */ /* 0x000fda0001704270 */
[----:B0-----:R-:W-:Y:S05]  /*2aa0*/  @!P0 BRA `(.L_x_52) ;  /* 0x0000000000048947 */ /* 0x001fea0003800000 */
[----:B------:R0:W5:Y:S02]  /*2ab0*/  LDG.E.LTC128B.U16 R104, desc[UR36][R8.64+0x30] ;  /* 0x0000302408687981 */ /* 0x000164000c1e1520 */
.L_x_52:
[----:B------:R-:W-:Y:S05]  /*2ac0*/  BSYNC B1 ;  /* 0x0000000000017941 */ /* 0x000fea0003800000 */
.L_x_51:
[----:B-----5:R-:W-:Y:S01]  /*2ad0*/  HADD2.F32 R14, -RZ, R104.H0_H0 ;  /* 0x20000068ff0e7230 */ /* 0x020fe20000004100 */
[----:B------:R-:W-:Y:S01]  /*2ae0*/  ISETP.GT.AND P1, PT, R4, 0x19, PT ;  /* 0x000000190400780c */ /* 0x000fe20003f24270 */
[----:B------:R-:W-:Y:S01]  /*2af0*/  @P0 IMAD.MOV.U32 R20, RZ, RZ, R92 ;  /* 0x000000ffff140224 */ /* 0x000fe200078e005c */
[----:B------:R-:W-:Y:S02]  /*2b00*/  BSSY B1, `(.L_x_53) ;  /* 0x000000b000017945 */ /* 0x000fe40003800000 */
[----:B------:R-:W-:-:S04]  /*2b10*/  FMUL R21, R14, R89 ;  /* 0x000000590e157220 */ /* 0x000fc80000400000 */
[----:B------:R-:W-:Y:S01]  /*2b20*/  FFMA R21, R68, R88, R21 ;  /* 0x0000005844157223 */ /* 0x000fe20000000015 */
[----:B------:R-:W-:-:S04]  /*2b30*/  P2R R68, PR, RZ, 0x2 ;  /* 0x00000002ff447803 */ /* 0x000fc80000000000 */
[----:B------:R-:W-:-:S04]  /*2b40*/  F2FP.F16.F32.PACK_AB R21, RZ, R21 ;  /* 0x00000015ff15723e */ /* 0x000fc800000000ff */
[----:B------:R-:W-:Y:S01]  /*2b50*/  PRMT R14, R21, 0x7610, R14 ;  /* 0x00007610150e7816 */ /* 0x000fe2000000000e */
[----:B------:R-:W-:-:S05]  /*2b60*/  @P0 IMAD.MOV.U32 R21, RZ, RZ, R93 ;  /* 0x000000ffff150224 */ /* 0x000fca00078e005d */
[----:B------:R0:W-:Y:S01]  /*2b70*/  @P0 STG.E.U16 desc[UR36][R20.64+0x30], R14 ;  /* 0x0000300e14000986 */ /* 0x0001e2000c101524 */
[----:B------:R-:W-:-:S13]  /*2b80*/  ISETP.GT.AND P0, PT, R3, RZ, P1 ;  /* 0x000000ff0300720c */ /* 0x000fda0000f04270 */
[----:B0-----:R-:W-:Y:S05]  /*2b90*/  @!P0 BRA `(.L_x_54) ;  /* 0x0000000000048947 */ /* 0x001fea0003800000 */
[----:B------:R0:W5:Y:S02]  /*2ba0*/  LDG.E.LTC128B.U16 R104, desc[UR36][R8.64+0x32] ;  /* 0x0000322408687981 */ /* 0x000164000c1e1520 */
.L_x_54:
[----:B------:R-:W-:Y:S05]  /*2bb0*/  BSYNC B1 ;  /* 0x0000000000017941 */ /* 0x000fea0003800000 */
.L_x_53:
        /* <DEDUP_REMOVED lines=11> */
.L_x_56:
[----:B------:R-:W-:Y:S05]  /*2c70*/  BSYNC B1 ;  /* 0x0000000000017941 */ /* 0x000fea0003800000 */
.L_x_55:
        /* <DEDUP_REMOVED lines=9> */
.L_x_58:
[----:B------:R-:W-:Y:S05]  /*2d10*/  BSYNC B1 ;  /* 0x0000000000017941 */ /* 0x000fea0003800000 */
.L_x_57:
        /* <DEDUP_REMOVED lines=11> */
.L_x_60:
[----:B------:R-:W-:Y:S05]  /*2dd0*/  BSYNC B1 ;  /* 0x0000000000017941 */ /* 0x000fea0003800000 */
.L_x_59:
[----:B-----5:R-:W-:Y:S01]  /*2de0*/  HADD2.F32 R14, -RZ, R104.H0_H0 ;  /* 0x20000068ff0e7230 */ /* 0x020fe20000004100 */
[----:B------:R-:W-:Y:S01]  /*2df0*/  ISETP.GT.AND P1, PT, R4, 0x21, PT ;  /* 0x000000210400780c */ /* 0x000fe20003f24270 */
[----:B------:R-:W-:Y:S01]  /*2e00*/  @P0 IMAD.MOV.U32 R20, RZ, RZ, R92 ;  /* 0x000000ffff140224 */ /* 0x000fe200078e005c */
[----:B------:R-:W-:Y:S02]  /*2e10*/  BSSY B1, `(.L_x_61) ;  /* 0x000000b000017945 */ /* 0x000fe40003800000 */
[----:B------:R-:W-:Y:S01]  /*2e20*/  FMUL R21, R14, R89 ;  /* 0x000000590e157220 */ /* 0x000fe20000400000 */
[----:B------:R-:W-:-:S03]  /*2e30*/  P2R R70, PR, RZ, 0x2 ;  /* 0x00000002ff467803 */ /* 0x000fc60000000000 */
[----:B------:R-:W-:-:S05]  /*2e40*/  FFMA R21, R72, R88, R21 ;  /* 0x0000005848157223 */ /* 0x000fca0000000015 */
[----:B------:R-:W-:-:S04]  /*2e50*/  F2FP.F16.F32.PACK_AB R21, RZ, R21 ;  /* 0x00000015ff15723e */ /* 0x000fc800000000ff */
[----:B------:R-:W-:Y:S01]  /*2e60*/  PRMT R14, R21, 0x7610, R14 ;  /* 0x00007610150e7816 */ /* 0x000fe2000000000e */
[----:B------:R-:W-:-:S05]  /*2e70*/  @P0 IMAD.MOV.U32 R21, RZ, RZ, R93 ;  /* 0x000000ffff150224 */ /* 0x000fca00078e005d */
[----:B------:R0:W-:Y:S01]  /*2e80*/  @P0 STG.E.U16 desc[UR36][R20.64+0x40], R14 ;  /* 0x0000400e14000986 */ /* 0x0001e2000c101524 */
[----:B------:R-:W-:-:S13]  /*2e90*/  ISETP.GT.AND P0, PT, R3, RZ, P1 ;  /* 0x000000ff0300720c */ /* 0x000fda0000f04270 */
[----:B0-----:R-:W-:Y:S05]  /*2ea0*/  @!P0 BRA `(.L_x_62) ;  /* 0x0000000000048947 */ /* 0x001fea0003800000 */
[----:B------:R0:W5:Y:S02]  /*2eb0*/  LDG.E.LTC128B.U16 R104, desc[UR36][R8.64+0x42] ;  /* 0x0000422408687981 */ /* 0x000164000c1e1520 */
.L_x_62:
[----:B------:R-:W-:Y:S05]  /*2ec0*/  BSYNC B1 ;  /* 0x0000000000017941 */ /* 0x000fea0003800000 */
.L_x_61:
        /* <DEDUP_REMOVED lines=11> */
.L_x_64:
[----:B------:R-:W-:Y:S05]  /*2f80*/  BSYNC B1 ;  /* 0x0000000000017941 */ /* 0x000fea0003800000 */
.L_x_63:
        /* <DEDUP_REMOVED lines=9> */
.L_x_66:
[----:B------:R-:W-:Y:S05]  /*3020*/  BSYNC B1 ;  /* 0x0000000000017941 */ /* 0x000fea0003800000 */
.L_x_65:
        /* <DEDUP_REMOVED lines=11> */
.L_x_68:
[----:B------:R-:W-:Y:S05]  /*30e0*/  BSYNC B1 ;  /* 0x0000000000017941 */ /* 0x000fea0003800000 */
.L_x_67:
[----:B-----5:R-:W-:Y:S01]  /*30f0*/  HADD2.F32 R14, -RZ, R104.H0_H0 ;  /* 0x20000068ff0e7230 */ /* 0x020fe20000004100 */
[----:B------:R-:W-:Y:S01]  /*3100*/  ISETP.GT.AND P5, PT, R4, 0x29, PT ;  /* 0x000000290400780c */ /* 0x000fe20003fa4270 */
[----:B------:R-:W-:Y:S01]  /*3110*/  @P0 IMAD.MOV.U32 R20, RZ, RZ, R92 ;  /* 0x000000ffff140224 */ /* 0x000fe200078e005c */
[----:B------:R-:W-:Y:S02]  /*3120*/  BSSY B1, `(.L_x_69) ;  /* 0x000000b000017945 */ /* 0x000fe40003800000 */
[----:B------:R-:W-:-:S04]  /*3130*/  FMUL R21, R14, R89 ;  /* 0x000000590e157220 */ /* 0x000fc80000400000 */
[----:B------:R-:W-:-:S05]  /*3140*/  FFMA R21, R76, R88, R21 ;  /* 0x000000584c157223 */ /* 0x000fca0000000015 */
[----:B------:R-:W-:-:S04]  /*3150*/  F2FP.F16.F32.PACK_AB R21, RZ, R21 ;  /* 0x00000015ff15723e */ /* 0x000fc800000000ff */
[----:B------:R-:W-:Y:S01]  /*3160*/  PRMT R14, R21, 0x7610, R14 ;  /* 0x00007610150e7816 */ /* 0x000fe2000000000e */
[----:B------:R-:W-:-:S05]  /*3170*/  @P0 IMAD.MOV.U32 R21, RZ, RZ, R93 ;  /* 0x000000ffff150224 */ /* 0x000fca00078e005d */
[----:B------:R1:W-:Y:S01]  /*3180*/  @P0 STG.E.U16 desc[UR36][R20.64+0x50], R14 ;  /* 0x0000500e14000986 */ /* 0x0003e2000c101524 */
[----:B------:R-:W-:Y:S02]  /*3190*/  ISETP.GT.AND P0, PT, R3, RZ, P5 ;  /* 0x000000ff0300720c */ /* 0x000fe40002f04270 */
[----:B-1----:R-:W-:-:S11]  /*31a0*/  P2R R14, PR, RZ, 0x20 ;  /* 0x00000020ff0e7803 */ /* 0x002fd60000000000 */
[----:B------:R-:W-:Y:S05]  /*31b0*/  @!P0 BRA `(.L_x_70) ;  /* 0x0000000000048947 */ /* 0x000fea0003800000 */
[----:B------:R1:W5:Y:S02]  /*31c0*/  LDG.E.LTC128B.U16 R104, desc[UR36][R8.64+0x52] ;  /* 0x0000522408687981 */ /* 0x000364000c1e1520 */
.L_x_70:
[----:B------:R-:W-:Y:S05]  /*31d0*/  BSYNC B1 ;  /* 0x0000000000017941 */ /* 0x000fea0003800000 */
.L_x_69:
        /* <DEDUP_REMOVED lines=11> */
.L_x_72:
[----:B------:R-:W-:Y:S05]  /*3290*/  BSYNC B1 ;  /* 0x0000000000017941 */ /* 0x000fea0003800000 */
.L_x_71:
        /* <DEDUP_REMOVED lines=9> */
.L_x_74:
[----:B------:R-:W-:Y:S05]  /*3330*/  BSYNC B1 ;  /* 0x0000000000017941 */ /* 0x000fea0003800000 */
.L_x_73:
[----:B-----5:R-:W-:Y:S01]  /*3340*/  HADD2.F32 R14, -RZ, R104.H0_H0 ;  /* 0x20000068ff0e7230 */ /* 0x020fe20000004100 */
[----:B------:R-:W-:Y:S01]  /*3350*/  ISETP.GT.AND P3, PT, R4, 0x30, PT ;  /* 0x000000300400780c */ /* 0x000fe20003f64270 */
[----:B------:R-:W-:Y:S03]  /*3360*/  BSSY B1, `(.L_x_75) ;  /* 0x0000008000017945 */ /* 0x000fe60003800000 */
[----:B------:R-:W-:-:S04]  /*3370*/  FMUL R14, R14, R89 ;  /* 0x000000590e0e7220 */ /* 0x000fc80000400000 */
[----:B------:R-:W-:-:S05]  /*3380*/  FFMA R14, R79, R88, R14 ;  /* 0x000000584f0e7223 */ /* 0x000fca000000000e */
[----:B------:R-:W-:-:S05]  /*3390*/  F2FP.F16.F32.PACK_AB R14, RZ, R14 ;  /* 0x0000000eff0e723e */ /* 0x000fca00000000ff */
[----:B------:R0:W-:Y:S01]  /*33a0*/  @P0 STG.E.U16 desc[UR36][R58.64+0x52], R14 ;  /* 0x0000520e3a000986 */ /* 0x0001e2000c101524 */
[----:B------:R-:W-:-:S13]  /*33b0*/  ISETP.GT.AND P0, PT, R3, RZ, P3 ;  /* 0x000000ff0300720c */ /* 0x000fda0001f04270 */
[----:B0-----:R-:W-:Y:S05]  /*33c0*/  @!P0 BRA `(.L_x_76) ;  /* 0x0000000000048947 */ /* 0x001fea0003800000 */
[----:B------:R0:W5:Y:S02]  /*33d0*/  LDG.E.LTC128B.U16 R104, desc[UR36][R8.64+0x60] ;  /* 0x0000602408687981 */ /* 0x000164000c1e1520 */
.L_x_76:
[----:B------:R-:W-:Y:S05]  /*33e0*/  BSYNC B1 ;  /* 0x0000000000017941 */ /* 0x000fea0003800000 */
.L_x_75:
        /* <DEDUP_REMOVED lines=13> */
.L_x_78:
[----:B------:R-:W-:Y:S05]  /*34c0*/  BSYNC B1 ;  /* 0x0000000000017941 */ /* 0x000fea0003800000 */
.L_x_77:
        /* <DEDUP_REMOVED lines=11> */
.L_x_80:
[----:B------:R-:W-:Y:S05]  /*3580*/  BSYNC B1 ;  /* 0x0000000000017941 */ /* 0x000fea0003800000 */
.L_x_79:
        /* <DEDUP_REMOVED lines=9> */
.L_x_82:
[----:B------:R-:W-:Y:S05]  /*3620*/  BSYNC B1 ;  /* 0x0000000000017941 */ /* 0x000fea0003800000 */
.L_x_81:
        /* <DEDUP_REMOVED lines=10> */
.L_x_84:
[----:B------:R-:W-:Y:S05]  /*36d0*/  BSYNC B1 ;  /* 0x0000000000017941 */ /* 0x000fea0003800000 */
.L_x_83:
        /* <DEDUP_REMOVED lines=8> */
[----:B------:R-:W-:-:S05]  /*3760*/  IADD3 R20, P0, R5, R98, RZ ;  /* 0x0000006205147210 */ /* 0x000fca0007f1e0ff */
[----:B-1----:R-:W-:Y:S01]  /*3770*/  IMAD.X R21, R15, 0x1, R99, P0 ;  /* 0x000000010f157824 */ /* 0x002fe200000e0663 */
[----:B------:R-:W-:-:S05]  /*3780*/  IADD3 R64, P0, R5, R98, RZ ;  /* 0x0000006205407210 */ /* 0x000fca0007f1e0ff */
[----:B------:R-:W-:Y:S01]  /*3790*/  IMAD.X R65, R15, 0x1, R99, P0 ;  /* 0x000000010f417824 */ /* 0x000fe200000e0663 */
[----:B------:R-:W-:-:S05]  /*37a0*/  IADD3 R14, P0, R5, R92, RZ ;  /* 0x0000005c050e7210 */ /* 0x000fca0007f1e0ff */
[----:B------:R-:W-:Y:S01]  /*37b0*/  IMAD.X R15, R15, 0x1, R93, P0 ;  /* 0x000000010f0f7824 */ /* 0x000fe200000e065d */
[----:B------:R-:W-:-:S04]  /*37c0*/  ISETP.GT.AND P0, PT, R4, 0x39, PT ;  /* 0x000000390400780c */ /* 0x000fc80003f04270 */
[----:B------:R-:W-:-:S13]  /*37d0*/  ISETP.GT.AND P4, PT, R3, RZ, P0 ;  /* 0x000000ff0300720c */ /* 0x000fda0000784270 */
[----:B------:R-:W-:Y:S05]  /*37e0*/  @!P4 BRA `(.L_x_86) ;  /* 0x000000000004c947 */ /* 0x000fea0003800000 */
[----:B------:R1:W5:Y:S02]  /*37f0*/  LDG.E.LTC128B.U16 R104, desc[UR36][R8.64+0x72] ;  /* 0x0000722408687981 */ /* 0x000364000c1e1520 */
.L_x_86:
[----:B------:R-:W-:Y:S05]  /*3800*/  BSYNC B1 ;  /* 0x0000000000017941 */ /* 0x000fea0003800000 */
.L_x_85:
        /* <DEDUP_REMOVED lines=9> */
.L_x_88:
[----:B------:R-:W-:Y:S05]  /*38a0*/  BSYNC B1 ;  /* 0x0000000000017941 */ /* 0x000fea0003800000 */
.L_x_87:
        /* <DEDUP_REMOVED lines=9> */
.L_x_90:
[----:B------:R-:W-:Y:S05]  /*3940*/  BSYNC B1 ;  /* 0x0000000000017941 */ /* 0x000fea0003800000 */
.L_x_89:
[----:B-----5:R-:W-:-:S05]  /*3950*/  HADD2.F32 R4, -RZ, R104.H0_H0 ;  /* 0x20000068ff047230 */ /* 0x020fca0000004100 */
[----:B------:R-:W-:-:S04]  /*3960*/  FMUL R4, R4, R89 ;  /* 0x0000005904047220 */ /* 0x000fc80000400000 */
[----:B------:R-:W-:-:S05]  /*3970*/  FFMA R4, R87, R88, R4 ;  /* 0x0000005857047223 */ /* 0x000fca0000000004 */
[----:B------:R-:W-:-:S04]  /*3980*/  F2FP.F16.F32.PACK_AB R4, RZ, R4 ;  /* 0x00000004ff04723e */ /* 0x000fc800000000ff */
[----:B-1-34-:R-:W-:-:S05]  /*3990*/  PRMT R8, R4, 0x7610, R8 ;  /* 0x0000761004087816 */ /* 0x01afca0000000008 */
[----:B------:R1:W-:Y:S01]  /*39a0*/  @P4 STG.E.U16 desc[UR36][R58.64+0x72], R8 ;  /* 0x000072083a004986 */ /* 0x0003e2000c101524 */
[----:B------:R-:W-:-:S13]  /*39b0*/  ISETP.GT.AND P4, PT, R3, 0x80, P6 ;  /* 0x000000800300780c */ /* 0x000fda0003784270 */
[----:B------:R-:W3:Y:S01]  /*39c0*/  @P4 LDG.E.LTC128B.U16 R104, desc[UR36][R62.64] ;  /* 0x000000243e684981 */ /* 0x000ee2000c1e1520 */
[----:B------:R-:W-:Y:S01]  /*39d0*/  BSSY B1, `(.L_x_91) ;  /* 0x000000a000017945 */ /* 0x000fe20003800000 */
[----:B---3--:R-:W-:-:S05]  /*39e0*/  HADD2.F32 R4, -RZ, R104.H0_H0 ;  /* 0x20000068ff047230 */ /* 0x008fca0000004100 */
[----:B------:R-:W-:-:S04]  /*39f0*/  FMUL R5, R4, R89 ;  /* 0x0000005904057220 */ /* 0x000fc80000400000 */
[----:B------:R-:W-:-:S05]  /*3a00*/  FFMA R5, R24, R88, R5 ;  /* 0x0000005818057223 */ /* 0x000fca0000000005 */
[----:B------:R-:W-:-:S05]  /*3a10*/  F2FP.F16.F32.PACK_AB R5, RZ, R5 ;  /* 0x00000005ff05723e */ /* 0x000fca00000000ff */
[----:B------:R1:W-:Y:S01]  /*3a20*/  @P4 STG.E.U16 desc[UR36][R14.64], R5 ;  /* 0x000000050e004986 */ /* 0x0003e2000c101524 */
[----:B------:R-:W-:-:S04]  /*3a30*/  ISETP.NE.AND P4, PT, R107, RZ, PT ;  /* 0x000000ff6b00720c */ /* 0x000fc80003f85270 */
[----:B------:R-:W-:-:S13]  /*3a40*/  ISETP.GT.AND P4, PT, R3, 0x80, P4 ;  /* 0x000000800300780c */ /* 0x000fda0002784270 */
[----:B-1----:R-:W-:Y:S05]  /*3a50*/  @!P4 BRA `(.L_x_92) ;  /* 0x000000000004c947 */ /* 0x002fea0003800000 */
[----:B------:R1:W5:Y:S02]  /*3a60*/  LDG.E.LTC128B.U16 R104, desc[UR36][R60.64+0x2] ;  /* 0x000002243c687981 */ /* 0x000364000c1e1520 */
.L_x_92:
[----:B------:R-:W-:Y:S05]  /*3a70*/  BSYNC B1 ;  /* 0x0000000000017941 */ /* 0x000fea0003800000 */
.L_x_91:
[----:B-----5:R-:W-:Y:S01]  /*3a80*/  HADD2.F32 R4, -RZ, R104.H0_H0 ;  /* 0x20000068ff047230 */ /* 0x020fe20000004100 */
[----:B------:R-:W-:Y:S01]  /*3a90*/  ISETP.GT.AND P6, PT, R3, 0x88, P6 ;  /* 0x000000880300780c */ /* 0x000fe200037c4270 */
        /* <DEDUP_REMOVED lines=8> */
[----:B------:R-:W-:Y:S05]  /*3b20*/  @!P6 BRA `(.L_x_94) ;  /* 0x000000000004e947 */ /* 0x000fea0003800000 */
[----:B------:R4:W5:Y:S02]  /*3b30*/  LDG.E.LTC128B.U16 R104, desc[UR36][R6.64] ;  /* 0x0000002406687981 */ /* 0x000964000c1e1520 */
.L_x_94:
[----:B------:R-:W-:Y:S05]  /*3b40*/  BSYNC B1 ;  /* 0x0000000000017941 */ /* 0x000fea0003800000 */
.L_x_93:
[----:B---3-5:R-:W-:Y:S01]  /*3b50*/  HADD2.F32 R4, -RZ, R104.H0_H0 ;  /* 0x20000068ff047230 */ /* 0x028fe20000004100 */
[----:B------:R-:W-:Y:S01]  /*3b60*/  ISETP.NE.AND P4, PT, R107, RZ, PT ;  /* 0x000000ff6b00720c */ /* 0x000fe20003f85270 */
[----:B------:R-:W-:Y:S03]  /*3b70*/  BSSY B1, `(.L_x_95) ;  /* 0x0000008000017945 */ /* 0x000fe60003800000 */
[----:B------:R-:W-:Y:S01]  /*3b80*/  FMUL R5, R4, R89 ;  /* 0x0000005904057220 */ /* 0x000fe20000400000 */
[----:B------:R-:W-:-:S03]  /*3b90*/  ISETP.GT.AND P4, PT, R3, 0x88, P4 ;  /* 0x000000880300780c */ /* 0x000fc60002784270 */
[----:B------:R-:W-:-:S05]  /*3ba0*/  FFMA R5, R26, R88, R5 ;  /* 0x000000581a057223 */ /* 0x000fca0000000005 */
[----:B------:R-:W-:-:S05]  /*3bb0*/  F2FP.F16.F32.PACK_AB R5, RZ, R5 ;  /* 0x00000005ff05723e */ /* 0x000fca00000000ff */
[----:B------:R3:W-:Y:S01]  /*3bc0*/  @P6 STG.E.U16 desc[UR36][R20.64], R5 ;  /* 0x0000000514006986 */ /* 0x0007e2000c101524 */
[----:B------:R-:W-:Y:S05]  /*3bd0*/  @!P4 BRA `(.L_x_96) ;  /* 0x000000000004c947 */ /* 0x000fea0003800000 */
[----:B------:R0:W5:Y:S02]  /*3be0*/  LDG.E.LTC128B.U16 R104, desc[UR36][R10.64+0x2] ;  /* 0x000002240a687981 */ /* 0x000164000c1e1520 */
.L_x_96:
[----:B------:R-:W-:Y:S05]  /*3bf0*/  BSYNC B1 ;  /* 0x0000000000017941 */ /* 0x000fea0003800000 */
.L_x_95:
[----:B-----5:R-:W-:Y:S01]  /*3c00*/  HADD2.F32 R4, -RZ, R104.H0_H0 ;  /* 0x20000068ff047230 */ /* 0x020fe20000004100 */
[----:B------:R-:W-:Y:S01]  /*3c10*/  ISETP.NE.AND P6, PT, R108, RZ, PT ;  /* 0x000000ff6c00720c */ /* 0x000fe20003fc5270 */
[----:B------:R-:W-:Y:S03]  /*3c20*/  BSSY B1, `(.L_x_97) ;  /* 0x0000008000017945 */ /* 0x000fe60003800000 */
[----:B------:R-:W-:-:S04]  /*3c30*/  FMUL R4, R4, R89 ;  /* 0x0000005904047220 */ /* 0x000fc80000400000 */
[----:B------:R-:W-:-:S05]  /*3c40*/  FFMA R4, R27, R88, R4 ;  /* 0x000000581b047223 */ /* 0x000fca0000000004 */
[----:B------:R-:W-:-:S05]  /*3c50*/  F2FP.F16.F32.PACK_AB R4, RZ, R4 ;  /* 0x00000004ff04723e */ /* 0x000fca00000000ff */
[----:B------:R0:W-:Y:S01]  /*3c60*/  @P4 STG.E.U16 desc[UR36][R64.64+0x2], R4 ;  /* 0x0000020440004986 */ /* 0x0001e2000c101524 */
[----:B------:R-:W-:-:S13]  /*3c70*/  ISETP.GT.AND P4, PT, R3, 0x80, P6 ;  /* 0x000000800300780c */ /* 0x000fda0003784270 */
[----:B0-----:R-:W-:Y:S05]  /*3c80*/  @!P4 BRA `(.L_x_98) ;  /* 0x000000000004c947 */ /* 0x001fea0003800000 */
[----:B------:R0:W5:Y:S02]  /*3c90*/  LDG.E.LTC128B.U16 R104, desc[UR36][R60.64+0x10] ;  /* 0x000010243c687981 */ /* 0x000164000c1e1520 */
.L_x_98:
[----:B------:R-:W-:Y:S05]  /*3ca0*/  BSYNC B1 ;  /* 0x0000000000017941 */ /* 0x000fea0003800000 */
.L_x_97:
[----:B-----5:R-:W-:Y:S01]  /*3cb0*/  HADD2.F32 R4, -RZ, R104.H0_H0 ;  /* 0x20000068ff047230 */ /* 0x020fe20000004100 */
[----:B------:R-:W-:Y:S01]  /*3cc0*/  ISETP.NE.AND P6, PT, R105, RZ, PT ;  /* 0x000000ff6900720c */ /* 0x000fe20003fc5270 */
[----:B------:R-:W-:Y:S03]  /*3cd0*/  BSSY B1, `(.L_x_99) ;  /* 0x000000b000017945 */ /* 0x000fe60003800000 */
[----:B---3--:R-:W-:Y:S01]  /*3ce0*/  FMUL R5, R4, R89 ;  /* 0x0000005904057220 */ /* 0x008fe20000400000 */
[----:B------:R-:W-:-:S03]  /*3cf0*/  @P4 IMAD.MOV.U32 R4, RZ, RZ, R14 ;  /* 0x000000ffff044224 */ /* 0x000fc600078e000e */
[----:B------:R-:W-:-:S05]  /*3d00*/  FFMA R5, R28, R88, R5 ;  /* 0x000000581c057223 */ /* 0x000fca0000000005 */
[----:B------:R-:W-:-:S04]  /*3d10*/  F2FP.F16.F32.PACK_AB R5, RZ, R5 ;  /* 0x00000005ff05723e */ /* 0x000fc800000000ff */
[----:B----4-:R-:W-:Y:S01]  /*3d20*/  PRMT R6, R5, 0x7610, R6 ;  /* 0x0000761005067816 */ /* 0x010fe20000000006 */
[----:B------:R-:W-:-:S05]  /*3d30*/  @P4 IMAD.MOV.U32 R5, RZ, RZ, R15 ;  /* 0x000000ffff054224 */ /* 0x000fca00078e000f */
[----:B------:R3:W-:Y:S01]  /*3d40*/  @P4 STG.E.U16 desc[UR36][R4.64+0x10], R6 ;  /* 0x0000100604004986 */ /* 0x0007e2000c101524 */
[----:B------:R-:W-:-:S13]  /*3d50*/  ISETP.GT.AND P4, PT, R3, 0x80, P6 ;  /* 0x000000800300780c */ /* 0x000fda0003784270 */
[----:B---3--:R-:W-:Y:S05]  /*3d60*/  @!P4 BRA `(.L_x_100) ;  /* 0x000000000004c947 */ /* 0x008fea0003800000 */
[----:B------:R3:W5:Y:S02]  /*3d70*/  LDG.E.LTC128B.U16 R104, desc[UR36][R60.64+0x12] ;  /* 0x000012243c687981 */ /* 0x000764000c1e1520 */
.L_x_100:
[----:B------:R-:W-:Y:S05]  /*3d80*/  BSYNC B1 ;  /* 0x0000000000017941 */ /* 0x000fea0003800000 */
.L_x_99:
[----:B-----5:R-:W-:Y:S01]  /*3d90*/  HADD2.F32 R4, -RZ, R104.H0_H0 ;  /* 0x20000068ff047230 */ /* 0x020fe20000004100 */
[----:B------:R-:W-:Y:S01]  /*3da0*/  BSSY B1, `(.L_x_101) ;  /* 0x000000c000017945 */ /* 0x000fe20003800000 */
[----:B------:R-:W-:-:S03]  /*3db0*/  @P4 IMAD.MOV.U32 R5, RZ, RZ, R15 ;  /* 0x000000ffff054224 */ /* 0x000fc600078e000f */
[----:B------:R-:W-:-:S04]  /*3dc0*/  FMUL R4, R4, R89 ;  /* 0x0000005904047220 */ /* 0x000fc80000400000 */
[----:B------:R-:W-:-:S05]  /*3dd0*/  FFMA R4, R29, R88, R4 ;  /* 0x000000581d047223 */ /* 0x000fca0000000004 */
[----:B------:R-:W-:-:S04]  /*3de0*/  F2FP.F16.F32.PACK_AB R4, RZ, R4 ;  /* 0x00000004ff04723e */ /* 0x000fc800000000ff */
[----:B------:R-:W-:Y:S01]  /*3df0*/  PRMT R6, R4, 0x7610, R6 ;  /* 0x0000761004067816 */ /* 0x000fe20000000006 */
[----:B------:R-:W-:-:S05]  /*3e00*/  @P4 IMAD.MOV.U32 R4, RZ, RZ, R14 ;  /* 0x000000ffff044224 */ /* 0x000fca00078e000e */
[----:B------:R4:W-:Y:S01]  /*3e10*/  @P4 STG.E.U16 desc[UR36][R4.64+0x12], R6 ;  /* 0x0000120604004986 */ /* 0x0009e2000c101524 */
[----:B------:R-:W-:-:S04]  /*3e20*/  ISETP.NE.AND P4, PT, R108, RZ, PT ;  /* 0x000000ff6c00720c */ /* 0x000fc80003f85270 */
[----:B------:R-:W-:-:S13]  /*3e30*/  ISETP.GT.AND P4, PT, R3, 0x88, P4 ;  /* 0x000000880300780c */ /* 0x000fda0002784270 */
[----:B----4-:R-:W-:Y:S05]  /*3e40*/  @!P4 BRA `(.L_x_102) ;  /* 0x000000000004c947 */ /* 0x010fea0003800000 */
[----:B------:R4:W5:Y:S02]  /*3e50*/  LDG.E.LTC128B.U16 R104, desc[UR36][R10.64+0x10] ;  /* 0x000010240a687981 */ /* 0x000964000c1e1520 */
.L_x_102:
[----:B------:R-:W-:Y:S05]  /*3e60*/  BSYNC B1 ;  /* 0x0000000000017941 */ /* 0x000fea0003800000 */
.L_x_101:
        /* <DEDUP_REMOVED lines=9> */
.L_x_104:
[----:B------:R-:W-:Y:S05]  /*3f00*/  BSYNC B1 ;  /* 0x0000000000017941 */ /* 0x000fea0003800000 */
.L_x_103:
[----:B-----5:R-:W-:Y:S01]  /*3f10*/  HADD2.F32 R4, -RZ, R104.H0_H0 ;  /* 0x20000068ff047230 */ /* 0x020fe20000004100 */
[----:B------:R-:W-:Y:S01]  /*3f20*/  ISETP.NE.AND P6, PT, R106, RZ, PT ;  /* 0x000000ff6a00720c */ /* 0x000fe20003fc5270 */
        /* <DEDUP_REMOVED lines=8> */
[----:B------:R-:W-:-:S13]  /*3fb0*/  ISETP.GT.AND P4, PT, R3, 0x80, P6 ;  /* 0x000000800300780c */ /* 0x000fda0003784270 */
[----:B0-----:R-:W-:Y:S05]  /*3fc0*/  @!P4 BRA `(.L_x_106) ;  /* 0x000000000004c947 */ /* 0x001fea0003800000 */
[----:B------:R0:W5:Y:S02]  /*3fd0*/  LDG.E.LTC128B.U16 R104, desc[UR36][R60.64+0x20] ;  /* 0x000020243c687981 */ /* 0x000164000c1e1520 */
.L_x_106:
[----:B------:R-:W-:Y:S05]  /*3fe0*/  BSYNC B1 ;  /* 0x0000000000017941 */ /* 0x000fea0003800000 */
.L_x_105:
[----:B-----5:R-:W-:Y:S01]  /*3ff0*/  HADD2.F32 R4, -RZ, R104.H0_H0 ;  /* 0x20000068ff047230 */ /* 0x020fe20000004100 */
[----:B------:R-:W-:Y:S01]  /*4000*/  ISETP.NE.AND P6, PT, R23, RZ, PT ;  /* 0x000000ff1700720c */ /* 0x000fe20003fc5270 */
[----:B------:R-:W-:Y:S03]  /*4010*/  BSSY B1, `(.L_x_107) ;  /* 0x000000b000017945 */ /* 0x000fe60003800000 */
[----:B------:R-:W-:Y:S01]  /*4020*/  FMUL R5, R4, R89 ;  /* 0x0000005904057220 */ /* 0x000fe20000400000 */
[----:B------:R-:W-:-:S03]  /*4030*/  @P4 IMAD.MOV.U32 R4, RZ, RZ, R14 ;  /* 0x000000ffff044224 */ /* 0x000fc600078e000e */
        /* <DEDUP_REMOVED lines=8> */
.L_x_108:
[----:B------:R-:W-:Y:S05]  /*40c0*/  BSYNC B1 ;  /* 0x0000000000017941 */ /* 0x000fea0003800000 */
.L_x_107:
        /* <DEDUP_REMOVED lines=11> */
[----:B0-----:R-:W-:Y:S05]  /*4180*/  @!P4 BRA `(.L_x_110) ;  /* 0x000000000004c947 */ /* 0x001fea0003800000 */
[----:B------:R0:W5:Y:S02]  /*4190*/  LDG.E.LTC128B.U16 R104, desc[UR36][R10.64+0x20] ;  /* 0x000020240a687981 */ /* 0x000164000c1e1520 */
.L_x_110:
[----:B------:R-:W-:Y:S05]  /*41a0*/  BSYNC B1 ;  /* 0x0000000000017941 */ /* 0x000fea0003800000 */
.L_x_109:
[----:B-----5:R-:W-:Y:S01]  /*41b0*/  HADD2.F32 R4, -RZ, R104.H0_H0 ;  /* 0x20000068ff047230 */ /* 0x020fe20000004100 */
[----:B------:R-:W-:Y:S04]  /*41c0*/  BSSY B1, `(.L_x_111) ;  /* 0x000000b000017945 */ /* 0x000fe80003800000 */
        /* <DEDUP_REMOVED lines=10> */
.L_x_112:
[----:B------:R-:W-:Y:S05]  /*4270*/  BSYNC B1 ;  /* 0x0000000000017941 */ /* 0x000fea0003800000 */
.L_x_111:
        /* <DEDUP_REMOVED lines=13> */
.L_x_114:
[----:B------:R-:W-:Y:S05]  /*4350*/  BSYNC B1 ;  /* 0x0000000000017941 */ /* 0x000fea0003800000 */
.L_x_113:
        /* <DEDUP_REMOVED lines=13> */
.L_x_116:
[----:B------:R-:W-:Y:S05]  /*4430*/  BSYNC B1 ;  /* 0x0000000000017941 */ /* 0x000fea0003800000 */
.L_x_115:
        /* <DEDUP_REMOVED lines=13> */
.L_x_118:
[----:B------:R-:W-:Y:S05]  /*4510*/  BSYNC B1 ;  /* 0x0000000000017941 */ /* 0x000fea0003800000 */
.L_x_117:
        /* <DEDUP_REMOVED lines=12> */
.L_x_120:
[----:B------:R-:W-:Y:S05]  /*45e0*/  BSYNC B1 ;  /* 0x0000000000017941 */ /* 0x000fea0003800000 */
.L_x_119:
        /* <DEDUP_REMOVED lines=13> */
.L_x_122:
[----:B------:R-:W-:Y:S05]  /*46c0*/  BSYNC B1 ;  /* 0x0000000000017941 */ /* 0x000fea0003800000 */
.L_x_121:
        /* <DEDUP_REMOVED lines=13> */
.L_x_124:
[----:B------:R-:W-:Y:S05]  /*47a0*/  BSYNC B1 ;  /* 0x0000000000017941 */ /* 0x000fea0003800000 */
.L_x_123:
        /* <DEDUP_REMOVED lines=13> */
.L_x_126:
[----:B------:R-:W-:Y:S05]  /*4880*/  BSYNC B1 ;  /* 0x0000000000017941 */ /* 0x000fea0003800000 */
.L_x_125:
        /* <DEDUP_REMOVED lines=12> */
.L_x_128:
[----:B------:R-:W-:Y:S05]  /*4950*/  BSYNC B1 ;  /* 0x0000000000017941 */ /* 0x000fea0003800000 */
.L_x_127:
        /* <DEDUP_REMOVED lines=13> */
.L_x_130:
[----:B------:R-:W-:Y:S05]  /*4a30*/  BSYNC B1 ;  /* 0x0000000000017941 */ /* 0x000fea0003800000 */
.L_x_129:
        /* <DEDUP_REMOVED lines=12> */
.L_x_132:
[----:B------:R-:W-:Y:S05]  /*4b00*/  BSYNC B1 ;  /* 0x0000000000017941 */ /* 0x000fea0003800000 */
.L_x_131:
        /* <DEDUP_REMOVED lines=12> */
.L_x_134:
[----:B------:R-:W-:Y:S05]  /*4bd0*/  BSYNC B1 ;  /* 0x0000000000017941 */ /* 0x000fea0003800000 */
.L_x_133:
[----:B-----5:R-:W-:Y:S01]  /*4be0*/  HADD2.F32 R4, -RZ, R104.H0_H0 ;  /* 0x20000068ff047230 */ /* 0x020fe20000004100 */
[----:B------:R-:W-:Y:S01]  /*4bf0*/  ISETP.GT.AND P5, PT, R3, 0x88, P5 ;  /* 0x000000880300780c */ /* 0x000fe20002fa4270 */
        /* <DEDUP_REMOVED lines=8> */
[----:B------:R-:W-:Y:S05]  /*4c80*/  @!P5 BRA `(.L_x_136) ;  /* 0x000000000004d947 */ /* 0x000fea0003800000 */
[----:B------:R0:W5:Y:S02]  /*4c90*/  LDG.E.LTC128B.U16 R104, desc[UR36][R10.64+0x52] ;  /* 0x000052240a687981 */ /* 0x000164000c1e1520 */
.L_x_136:
[----:B------:R-:W-:Y:S05]  /*4ca0*/  BSYNC B1 ;  /* 0x0000000000017941 */ /* 0x000fea0003800000 */
.L_x_135:
[----:B0----5:R-:W-:Y:S01]  /*4cb0*/  HADD2.F32 R4, -RZ, R104.H0_H0 ;  /* 0x20000068ff047230 */ /* 0x021fe20000004100 */
        /* <DEDUP_REMOVED lines=11> */
.L_x_138:
[----:B------:R-:W-:Y:S05]  /*4d70*/  BSYNC B1 ;  /* 0x0000000000017941 */ /* 0x000fea0003800000 */
.L_x_137:
[----:B0----5:R-:W-:Y:S01]  /*4d80*/  HADD2.F32 R4, -RZ, R104.H0_H0 ;  /* 0x20000068ff047230 */ /* 0x021fe20000004100 */
        /* <DEDUP_REMOVED lines=11> */
.L_x_140:
[----:B------:R-:W-:Y:S05]  /*4e40*/  BSYNC B1 ;  /* 0x0000000000017941 */ /* 0x000fea0003800000 */
.L_x_139:
        /* <DEDUP_REMOVED lines=12> */
.L_x_142:
[----:B------:R-:W-:Y:S05]  /*4f10*/  BSYNC B1 ;  /* 0x0000000000017941 */ /* 0x000fea0003800000 */
.L_x_141:
        /* <DEDUP_REMOVED lines=12> */
.L_x_144:
[----:B------:R-:W-:Y:S05]  /*4fe0*/  BSYNC B1 ;  /* 0x0000000000017941 */ /* 0x000fea0003800000 */
.L_x_143:
        /* <DEDUP_REMOVED lines=12> */
.L_x_146:
[----:B------:R-:W-:Y:S05]  /*50b0*/  BSYNC B1 ;  /* 0x0000000000017941 */ /* 0x000fea0003800000 */
.L_x_145:
        /* <DEDUP_REMOVED lines=12> */
.L_x_148:
[----:B------:R-:W-:Y:S05]  /*5180*/  BSYNC B1 ;  /* 0x0000000000017941 */ /* 0x000fea0003800000 */
.L_x_147:
        /* <DEDUP_REMOVED lines=9> */
.L_x_150:
[----:B------:R-:W-:Y:S05]  /*5220*/  BSYNC B1 ;  /* 0x0000000000017941 */ /* 0x000fea0003800000 */
.L_x_149:
        /* <DEDUP_REMOVED lines=12> */
.L_x_152:
[----:B------:R-:W-:Y:S05]  /*52f0*/  BSYNC B1 ;  /* 0x0000000000017941 */ /* 0x000fea0003800000 */
.L_x_151:
[----:B------:R-:W-:Y:S05]  /*5300*/  @!P0 BRA `(.L_x_153) ;  /* 0x0000001400f08947 */ /* 0x000fea0003800000 */
[----:B-----5:R-:W-:-:S05]  /*5310*/  HADD2.F32 R104, -RZ, R104.H0_H0 ;  /* 0x20000068ff687230 */ /* 0x020fca0000004100 */
[----:B------:R-:W-:-:S04]  /*5320*/  FMUL R104, R104, R89 ;  /* 0x0000005968687220 */ /* 0x000fc80000400000 */
[----:B------:R-:W-:-:S05]  /*5330*/  FFMA R104, R55, R88, R104 ;  /* 0x0000005837687223 */ /* 0x000fca0000000068 */
[----:B------:R-:W-:-:S05]  /*5340*/  F2FP.F16.F32.PACK_AB R104, RZ, R104 ;  /* 0x00000068ff68723e */ /* 0x000fca00000000ff */
[----:B------:R0:W-:Y:S01]  /*5350*/  STG.E.U16 desc[UR36][R12.64+0x72], R104 ;  /* 0x000072680c007986 */ /* 0x0001e2000c101524 */
[----:B------:R-:W-:Y:S05]  /*5360*/  BRA `(.L_x_153) ;  /* 0x0000001400d87947 */ /* 0x000fea0003800000 */
.L_x_30:
[----:B------:R-:W-:Y:S01]  /*5370*/  ULDC.64 UR4, c[0x0][0x5c0] ;  /* 0x0001700000047ab9 */ /* 0x000fe20000000a00 */
[----:B------:R-:W-:Y:S01]  /*5380*/  ISETP.GT.AND P3, PT, R4, 0x1, PT ;  /* 0x000000010400780c */ /* 0x000fe20003f64270 */
[-C--:B------:R-:W-:Y:S01]  /*5390*/  FMUL R56, R56, R88.reuse ;  /* 0x0000005838387220 */ /* 0x080fe20000400000 */
[----:B------:R-:W-:Y:S01]  /*53a0*/  LEA R14, P1, R104, UR4, 0x1 ;  /* 0x00000004680e7c11 */ /* 0x000fe2000f8208ff */
[-C--:B------:R-:W-:Y:S01]  /*53b0*/  FMUL R57, R57, R88.reuse ;  /* 0x0000005839397220 */ /* 0x080fe20000400000 */
[----:B------:R-:W-:Y:S01]  /*53c0*/  IMAD.SHL.U32 R7, R12, 0x10, RZ ;  /* 0x000000100c077824 */ /* 0x000fe200078e00ff */
[----:B------:R-:W-:Y:S01]  /*53d0*/  ISETP.GT.AND P2, PT, R3, 0x8, P6 ;  /* 0x000000080300780c */ /* 0x000fe20003744270 */
[-C--:B------:R-:W-:Y:S01]  /*53e0*/  FMUL R58, R58, R88.reuse ;  /* 0x000000583a3a7220 */ /* 0x080fe20000400000 */
[----:B------:R-:W-:Y:S01]  /*53f0*/  LEA.HI.X R15, R104, UR5, R93, 0x1, P1 ;  /* 0x00000005680f7c11 */ /* 0x000fe200088f0c5d */
[-C--:B------:R-:W-:Y:S01]  /*5400*/  FMUL R59, R59, R88.reuse ;  /* 0x000000583b3b7220 */ /* 0x080fe20000400000 */
[----:B------:R-:W-:Y:S01]  /*5410*/  ISETP.GT.AND P1, PT, R3, RZ, P3 ;  /* 0x000000ff0300720c */ /* 0x000fe20001f24270 */
[----:B------:R-:W-:Y:S01]  /*5420*/  FMUL R60, R60, R88 ;  /* 0x000000583c3c7220 */ /* 0x000fe20000400000 */
[----:B------:R-:W-:Y:S01]  /*5430*/  F2FP.F16.F32.PACK_AB R56, RZ, R56 ;  /* 0x00000038ff38723e */ /* 0x000fe200000000ff */
[-C--:B------:R-:W-:Y:S01]  /*5440*/  FMUL R61, R61, R88.reuse ;  /* 0x000000583d3d7220 */ /* 0x080fe20000400000 */
[----:B------:R-:W-:Y:S01]  /*5450*/  F2FP.F16.F32.PACK_AB R57, RZ, R57 ;  /* 0x00000039ff39723e */ /* 0x000fe200000000ff */
[----:B------:R-:W-:Y:S01]  /*5460*/  FMUL R63, R63, R88 ;  /* 0x000000583f3f7220 */ /* 0x000fe20000400000 */
[C---:B------:R-:W-:Y:S01]  /*5470*/  SHF.L.U64.HI R5, R12.reuse, 0x4, R13 ;  /* 0x000000040c057819 */ /* 0x040fe2000001020d */
[----:B------:R-:W-:Y:S01]  /*5480*/  @P0 STG.E.U16 desc[UR36][R14.64], R56 ;  /* 0x000000380e000986 */ /* 0x000fe2000c101524 */
[----:B------:R-:W-:Y:S01]  /*5490*/  PRMT R9, R57, 0x7610, R9 ;  /* 0x0000761039097816 */ /* 0x000fe20000000009 */
[----:B------:R-:W-:Y:S01]  /*54a0*/  IMAD.SHL.U32 R57, R12, 0x100, RZ ;  /* 0x000001000c397824 */ /* 0x000fe200078e00ff */
[----:B------:R-:W-:Y:S01]  /*54b0*/  IADD3 R8, P0, R7, R14, RZ ;  /* 0x0000000e07087210 */ /* 0x000fe20007f1e0ff */
[----:B------:R-:W-:Y:S01]  /*54c0*/  FMUL R62, R62, R88 ;  /* 0x000000583e3e7220 */ /* 0x000fe20000400000 */
[----:B------:R-:W-:Y:S01]  /*54d0*/  F2FP.F16.F32.PACK_AB R58, RZ, R58 ;  /* 0x0000003aff3a723e */ /* 0x000fe200000000ff */
[--C-:B------:R-:W-:Y:S01]  /*54e0*/  @P1 IMAD.MOV.U32 R10, RZ, RZ, R14.reuse ;  /* 0x000000ffff0a1224 */ /* 0x100fe200078e000e */
[----:B------:R-:W-:Y:S01]  /*54f0*/  SHF.L.U64.HI R23, R12, 0x8, R13 ;  /* 0x000000080c177819 */ /* 0x000fe2000001020d */
[--C-:B------:R-:W-:Y:S01]  /*5500*/  @P1 IMAD.MOV.U32 R11, RZ, RZ, R15.reuse ;  /* 0x000000ffff0b1224 */ /* 0x100fe200078e000f */
[----:B------:R-:W-:Y:S01]  /*5510*/  ISETP.GT.AND P4, PT, R4, 0x8, PT ;  /* 0x000000080400780c */ /* 0x000fe20003f84270 */
[-C--:B------:R-:W-:Y:S01]  /*5520*/  FMUL R64, R64, R88.reuse ;  /* 0x0000005840407220 */ /* 0x080fe20000400000 */
[----:B------:R-:W-:Y:S01]  /*5530*/  F2FP.F16.F32.PACK_AB R59, RZ, R59 ;  /* 0x0000003bff3b723e */ /* 0x000fe200000000ff */
[----:B------:R-:W-:Y:S01]  /*5540*/  FMUL R65, R65, R88 ;  /* 0x0000005841417220 */ /* 0x000fe20000400000 */
[----:B------:R0:W-:Y:S01]  /*5550*/  @P1 STG.E.U16 desc[UR36][R10.64+0x2], R9 ;  /* 0x000002090a001986 */ /* 0x0001e2000c101524 */
[----:B------:R-:W-:Y:S01]  /*5560*/  F2FP.F16.F32.PACK_AB R60, RZ, R60 ;  /* 0x0000003cff3c723e */ /* 0x000fe200000000ff */
[-C--:B------:R-:W-:Y:S01]  /*5570*/  FMUL R66, R66, R88.reuse ;  /* 0x0000005842427220 */ /* 0x080fe20000400000 */
[----:B------:R-:W-:Y:S01]  /*5580*/  F2FP.F16.F32.PACK_AB R61, RZ, R61 ;  /* 0x0000003dff3d723e */ /* 0x000fe200000000ff */
[-C--:B------:R-:W-:Y:S01]  /*5590*/  FMUL R67, R67, R88.reuse ;  /* 0x0000005843437220 */ /* 0x080fe20000400000 */
[----:B------:R-:W-:Y:S01]  /*55a0*/  F2FP.F16.F32.PACK_AB R63, RZ, R63 ;  /* 0x0000003fff3f723e */ /* 0x000fe200000000ff */
[----:B------:R-:W-:Y:S01]  /*55b0*/  FMUL R68, R68, R88 ;  /* 0x0000005844447220 */ /* 0x000fe20000400000 */
[----:B------:R-:W-:Y:S01]  /*55c0*/  F2FP.F16.F32.PACK_AB R62, RZ, R62 ;  /* 0x0000003eff3e723e */ /* 0x000fe200000000ff */
[----:B------:R-:W-:Y:S01]  /*55d0*/  FMUL R69, R69, R88 ;  /* 0x0000005845457220 */ /* 0x000fe20000400000 */
[----:B------:R-:W-:Y:S01]  /*55e0*/  F2FP.F16.F32.PACK_AB R64, RZ, R64 ;  /* 0x00000040ff40723e */ /* 0x000fe200000000ff */
[-C--:B------:R-:W-:Y:S01]  /*55f0*/  FMUL R70, R70, R88.reuse ;  /* 0x0000005846467220 */ /* 0x080fe20000400000 */
[----:B------:R-:W-:Y:S01]  /*5600*/  F2FP.F16.F32.PACK_AB R65, RZ, R65 ;  /* 0x00000041ff41723e */ /* 0x000fe200000000ff */
[----:B0-----:R-:W-:Y:S01]  /*5610*/  IMAD.X R9, R5, 0x1, R15, P0 ;  /* 0x0000000105097824 */ /* 0x001fe200000e060f */
[----:B------:R-:W-:Y:S01]  /*5620*/  ISETP.GT.AND P0, PT, R3, 0x8, P3 ;  /* 0x000000080300780c */ /* 0x000fe20001f04270 */
[-C--:B------:R-:W-:Y:S01]  /*5630*/  FMUL R71, R71, R88.reuse ;  /* 0x0000005847477220 */ /* 0x080fe20000400000 */
[----:B------:R-:W-:Y:S01]  /*5640*/  ISETP.GT.AND P3, PT, R4, 0x9, PT ;  /* 0x000000090400780c */ /* 0x000fe20003f64270 */
[----:B------:R-:W-:Y:S01]  /*5650*/  FMUL R72, R72, R88 ;  /* 0x0000005848487220 */ /* 0x000fe20000400000 */
[----:B------:R-:W-:Y:S01]  /*5660*/  @P2 STG.E.U16 desc[UR36][R8.64], R58 ;  /* 0x0000003a08002986 */ /* 0x000fe2000c101524 */
[----:B------:R-:W-:Y:S01]  /*5670*/  IADD3 R6, P1, P2, R57, R14, R7 ;  /* 0x0000000e39067210 */ /* 0x000fe20007a3e007 */
[----:B------:R-:W-:Y:S01]  /*5680*/  FMUL R73, R73, R88 ;  /* 0x0000005849497220 */ /* 0x000fe20000400000 */
[----:B------:R-:W-:Y:S01]  /*5690*/  F2FP.F16.F32.PACK_AB R66, RZ, R66 ;  /* 0x00000042ff42723e */ /* 0x000fe200000000ff */
[-C--:B------:R-:W-:Y:S01]  /*56a0*/  FMUL R74, R74, R88.reuse ;  /* 0x000000584a4a7220 */ /* 0x080fe20000400000 */
[----:B------:R-:W-:Y:S01]  /*56b0*/  IADD3.X R7, R23, R15, R5, P1, P2 ;  /* 0x0000000f17077210 */ /* 0x000fe20000fe4405 */
[-C--:B------:R-:W-:Y:S01]  /*56c0*/  FMUL R75, R75, R88.reuse ;  /* 0x000000584b4b7220 */ /* 0x080fe20000400000 */
[C---:B------:R-:W-:Y:S01]  /*56d0*/  ISETP.GT.AND P1, PT, R3.reuse, RZ, P4 ;  /* 0x000000ff0300720c */ /* 0x040fe20002724270 */
[-C--:B------:R-:W-:Y:S01]  /*56e0*/  FMUL R76, R76, R88.reuse ;  /* 0x000000584c4c7220 */ /* 0x080fe20000400000 */
[----:B------:R-:W-:Y:S01]  /*56f0*/  @P0 STG.E.U16 desc[UR36][R8.64+0x2], R59 ;  /* 0x0000023b08000986 */ /* 0x000fe2000c101524 */
[----:B------:R-:W-:Y:S01]  /*5700*/  ISETP.GT.AND P0, PT, R3, RZ, P3 ;  /* 0x000000ff0300720c */ /* 0x000fe20001f04270 */
[-C--:B------:R-:W-:Y:S01]  /*5710*/  FMUL R77, R77, R88.reuse ;  /* 0x000000584d4d7220 */ /* 0x080fe20000400000 */
[----:B------:R-:W-:Y:S01]  /*5720*/  ISETP.GT.AND P2, PT, R4, 0x11, PT ;  /* 0x000000110400780c */ /* 0x000fe20003f44270 */
[-C--:B------:R-:W-:Y:S01]  /*5730*/  FMUL R78, R78, R88.reuse ;  /* 0x000000584e4e7220 */ /* 0x080fe20000400000 */
[----:B------:R-:W-:Y:S01]  /*5740*/  F2FP.F16.F32.PACK_AB R67, RZ, R67 ;  /* 0x00000043ff43723e */ /* 0x000fe200000000ff */
[----:B------:R-:W-:Y:S01]  /*5750*/  FMUL R79, R79, R88 ;  /* 0x000000584f4f7220 */ /* 0x000fe20000400000 */
[----:B------:R-:W-:Y:S01]  /*5760*/  F2FP.F16.F32.PACK_AB R68, RZ, R68 ;  /* 0x00000044ff44723e */ /* 0x000fe200000000ff */
[-C--:B------:R-:W-:Y:S01]  /*5770*/  FMUL R80, R80, R88.reuse ;  /* 0x0000005850507220 */ /* 0x080fe20000400000 */
[----:B------:R-:W-:Y:S01]  /*5780*/  F2FP.F16.F32.PACK_AB R69, RZ, R69 ;  /* 0x00000045ff45723e */ /* 0x000fe200000000ff */
[----:B------:R-:W-:Y:S01]  /*5790*/  FMUL R81, R81, R88 ;  /* 0x0000005851517220 */ /* 0x000fe20000400000 */
[--C-:B------:R-:W-:Y:S01]  /*57a0*/  @P1 IMAD.MOV.U32 R10, RZ, RZ, R14.reuse ;  /* 0x000000ffff0a1224 */ /* 0x100fe200078e000e */
[----:B------:R-:W-:Y:S01]  /*57b0*/  F2FP.F16.F32.PACK_AB R70, RZ, R70 ;  /* 0x00000046ff46723e */ /* 0x000fe200000000ff */
[--C-:B------:R-:W-:Y:S01]  /*57c0*/  @P1 IMAD.MOV.U32 R11, RZ, RZ, R15.reuse ;  /* 0x000000ffff0b1224 */ /* 0x100fe200078e000f */
[----:B------:R-:W-:Y:S01]  /*57d0*/  F2FP.F16.F32.PACK_AB R71, RZ, R71 ;  /* 0x00000047ff47723e */ /* 0x000fe200000000ff */
[----:B------:R-:W-:Y:S01]  /*57e0*/  FMUL R82, R82, R88 ;  /* 0x0000005852527220 */ /* 0x000fe20000400000 */
[----:B------:R-:W-:Y:S01]  /*57f0*/  F2FP.F16.F32.PACK_AB R72, RZ, R72 ;  /* 0x00000048ff48723e */ /* 0x000fe200000000ff */
[-C--:B------:R-:W-:Y:S01]  /*5800*/  FMUL R83, R83, R88.reuse ;  /* 0x0000005853537220 */ /* 0x080fe20000400000 */
[----:B------:R0:W-:Y:S01]  /*5810*/  @P1 STG.E.U16 desc[UR36][R10.64+0x10], R60 ;  /* 0x0000103c0a001986 */ /* 0x0001e2000c101524 */
[----:B------:R-:W-:Y:S01]  /*5820*/  ISETP.GT.AND P1, PT, R3, 0x8, P4 ;  /* 0x000000080300780c */ /* 0x000fe20002724270 */
[-C--:B------:R-:W-:Y:S01]  /*5830*/  FMUL R84, R84, R88.reuse ;  /* 0x0000005854547220 */ /* 0x080fe20000400000 */
[----:B------:R-:W-:Y:S01]  /*5840*/  F2FP.F16.F32.PACK_AB R73, RZ, R73 ;  /* 0x00000049ff49723e */ /* 0x000fe200000000ff */
[----:B------:R-:W-:Y:S01]  /*5850*/  FMUL R85, R85, R88 ;  /* 0x0000005855557220 */ /* 0x000fe20000400000 */
[----:B------:R-:W-:Y:S01]  /*5860*/  F2FP.F16.F32.PACK_AB R74, RZ, R74 ;  /* 0x0000004aff4a723e */ /* 0x000fe200000000ff */
[-C--:B------:R-:W-:Y:S01]  /*5870*/  FMUL R86, R86, R88.reuse ;  /* 0x0000005856567220 */ /* 0x080fe20000400000 */
[----:B------:R-:W-:Y:S01]  /*5880*/  F2FP.F16.F32.PACK_AB R75, RZ, R75 ;  /* 0x0000004bff4b723e */ /* 0x000fe200000000ff */
[-C--:B------:R-:W-:Y:S01]  /*5890*/  FMUL R87, R87, R88.reuse ;  /* 0x0000005857577220 */ /* 0x080fe20000400000 */
[----:B------:R-:W-:Y:S01]  /*58a0*/  ISETP.GT.AND P5, PT, R4, 0x28, PT ;  /* 0x000000280400780c */ /* 0x000fe20003fa4270 */
[----:B------:R-:W-:Y:S01]  /*58b0*/  FMUL R24, R24, R88 ;  /* 0x0000005818187220 */ /* 0x000fe20000400000 */
[----:B------:R-:W-:Y:S01]  /*58c0*/  F2FP.F16.F32.PACK_AB R76, RZ, R76 ;  /* 0x0000004cff4c723e */ /* 0x000fe200000000ff */
[--C-:B0-----:R-:W-:Y:S01]  /*58d0*/  @P0 IMAD.MOV.U32 R10, RZ, RZ, R14.reuse ;  /* 0x000000ffff0a0224 */ /* 0x101fe200078e000e */
[----:B------:R-:W-:Y:S01]  /*58e0*/  ISETP.GT.AND P4, PT, R4, 0x29, PT ;  /* 0x000000290400780c */ /* 0x000fe20003f84270 */
        /* <DEDUP_REMOVED lines=8> */
[C---:B------:R-:W-:Y:S01]  /*5970*/  ISETP.GT.AND P3, PT, R4.reuse, 0x10, PT ;  /* 0x000000100400780c */ /* 0x040fe20003f64270 */
[----:B------:R-:W-:Y:S01]  /*5980*/  @P1 STG.E.U16 desc[UR36][R8.64+0x10], R62 ;  /* 0x0000103e08001986 */ /* 0x000fe2000c101524 */
        /* <DEDUP_REMOVED lines=8> */
[----:B------:R-:W-:Y:S01]  /*5a10*/  F2FP.F16.F32.PACK_AB R82, RZ, R82 ;  /* 0x00000052ff52723e */ /* 0x000fe200000000ff */
[----:B------:R-:W-:Y:S01]  /*5a20*/  @P0 STG.E.U16 desc[UR36][R8.64+0x12], R63 ;  /* 0x0000123f08000986 */ /* 0x000fe2000c101524 */
[----:B------:R-:W-:Y:S01]  /*5a30*/  ISETP.GT.AND P0, PT, R3, RZ, P3 ;  /* 0x000000ff0300720c */ /* 0x000fe20001f04270 */
[-C--:B------:R-:W-:Y:S01]  /*5a40*/  FMUL R32, R32, R88.reuse ;  /* 0x0000005820207220 */ /* 0x080fe20000400000 */
[----:B------:R-:W-:Y:S01]  /*5a50*/  F2FP.F16.F32.PACK_AB R83, RZ, R83 ;  /* 0x00000053ff53723e */ /* 0x000fe200000000ff */
[----:B------:R-:W-:Y:S01]  /*5a60*/  FMUL R33, R33, R88 ;  /* 0x0000005821217220 */ /* 0x000fe20000400000 */
[----:B------:R-:W-:Y:S01]  /*5a70*/  F2FP.F16.F32.PACK_AB R84, RZ, R84 ;  /* 0x00000054ff54723e */ /* 0x000fe200000000ff */
[-C--:B------:R-:W-:Y:S01]  /*5a80*/  FMUL R34, R34, R88.reuse ;  /* 0x0000005822227220 */ /* 0x080fe20000400000 */
[----:B------:R-:W-:Y:S01]  /*5a90*/  P2R R5, PR, RZ, 0x20 ;  /* 0x00000020ff057803 */ /* 0x000fe20000000000 */
[-C--:B------:R-:W-:Y:S01]  /*5aa0*/  FMUL R35, R35, R88.reuse ;  /* 0x0000005823237220 */ /* 0x080fe20000400000 */
[----:B------:R-:W-:Y:S01]  /*5ab0*/  F2FP.F16.F32.PACK_AB R85, RZ, R85 ;  /* 0x00000055ff55723e */ /* 0x000fe200000000ff */
[----:B------:R-:W-:Y:S01]  /*5ac0*/  FMUL R36, R36, R88 ;  /* 0x0000005824247220 */ /* 0x000fe20000400000 */
[----:B------:R-:W-:Y:S01]  /*5ad0*/  F2FP.F16.F32.PACK_AB R86, RZ, R86 ;  /* 0x00000056ff56723e */ /* 0x000fe200000000ff */
[----:B------:R-:W-:Y:S01]  /*5ae0*/  FMUL R37, R37, R88 ;  /* 0x0000005825257220 */ /* 0x000fe20000400000 */
[----:B------:R-:W-:Y:S01]  /*5af0*/  F2FP.F16.F32.PACK_AB R87, RZ, R87 ;  /* 0x00000057ff57723e */ /* 0x000fe200000000ff */
[--C-:B0-----:R-:W-:Y:S01]  /*5b00*/  @P0 IMAD.MOV.U32 R10, RZ, RZ, R14.reuse ;  /* 0x000000ffff0a0224 */ /* 0x101fe200078e000e */
[----:B------:R-:W-:Y:S01]  /*5b10*/  F2FP.F16.F32.PACK_AB R24, RZ, R24 ;  /* 0x00000018ff18723e */ /* 0x000fe200000000ff */
[--C-:B------:R-:W-:Y:S01]  /*5b20*/  @P0 IMAD.MOV.U32 R11, RZ, RZ, R15.reuse ;  /* 0x000000ffff0b0224 */ /* 0x100fe200078e000f */
[----:B------:R-:W-:Y:S01]  /*5b30*/  F2FP.F16.F32.PACK_AB R25, RZ, R25 ;  /* 0x00000019ff19723e */ /* 0x000fe200000000ff */
[----:B------:R-:W-:Y:S01]  /*5b40*/  FMUL R38, R38, R88 ;  /* 0x0000005826267220 */ /* 0x000fe20000400000 */
[----:B------:R-:W-:Y:S01]  /*5b50*/  F2FP.F16.F32.PACK_AB R26, RZ, R26 ;  /* 0x0000001aff1a723e */ /* 0x000fe200000000ff */
[-C--:B------:R-:W-:Y:S01]  /*5b60*/  FMUL R39, R39, R88.reuse ;  /* 0x0000005827277220 */ /* 0x080fe20000400000 */
[----:B------:R0:W-:Y:S01]  /*5b70*/  @P0 STG.E.U16 desc[UR36][R10.64+0x20], R64 ;  /* 0x000020400a000986 */ /* 0x0001e2000c101524 */
[----:B------:R-:W-:Y:S01]  /*5b80*/  ISETP.GT.AND P0, PT, R3, RZ, P2 ;  /* 0x000000ff0300720c */ /* 0x000fe20001704270 */
        /* <DEDUP_REMOVED lines=12> */
[----:B0-----:R-:W-:Y:S01]  /*5c50*/  @P0 IMAD.MOV.U32 R10, RZ, RZ, R14 ;  /* 0x000000ffff0a0224 */ /* 0x001fe200078e000e */
[----:B------:R-:W-:Y:S01]  /*5c60*/  F2FP.F16.F32.PACK_AB R33, RZ, R33 ;  /* 0x00000021ff21723e */ /* 0x000fe200000000ff */
[----:B------:R-:W-:Y:S01]  /*5c70*/  @P0 IMAD.MOV.U32 R11, RZ, RZ, R15 ;  /* 0x000000ffff0b0224 */ /* 0x000fe200078e000f */
[----:B------:R-:W-:Y:S01]  /*5c80*/  F2FP.F16.F32.PACK_AB R34, RZ, R34 ;  /* 0x00000022ff22723e */ /* 0x000fe200000000ff */
[-C--:B------:R-:W-:Y:S01]  /*5c90*/  FMUL R46, R46, R88.reuse ;  /* 0x000000582e2e7220 */ /* 0x080fe20000400000 */
[----:B------:R-:W-:Y:S01]  /*5ca0*/  F2FP.F16.F32.PACK_AB R35, RZ, R35 ;  /* 0x00000023ff23723e */ /* 0x000fe200000000ff */
[-C--:B------:R-:W-:Y:S01]  /*5cb0*/  FMUL R47, R47, R88.reuse ;  /* 0x000000582f2f7220 */ /* 0x080fe20000400000 */
[----:B------:R0:W-:Y:S01]  /*5cc0*/  @P0 STG.E.U16 desc[UR36][R10.64+0x22], R65 ;  /* 0x000022410a000986 */ /* 0x0001e2000c101524 */
[----:B------:R-:W-:Y:S01]  /*5cd0*/  ISETP.GT.AND P0, PT, R3, 0x8, P3 ;  /* 0x000000080300780c */ /* 0x000fe20001f04270 */
[-C--:B------:R-:W-:Y:S01]  /*5ce0*/  FMUL R48, R48, R88.reuse ;  /* 0x0000005830307220 */ /* 0x080fe20000400000 */
[----:B------:R-:W-:Y:S01]  /*5cf0*/  ISETP.GT.AND P3, PT, R4, 0x30, PT ;  /* 0x000000300400780c */ /* 0x000fe20003f64270 */
        /* <DEDUP_REMOVED lines=11> */
[----:B------:R-:W-:Y:S01]  /*5db0*/  ISETP.GT.AND P0, PT, R3, 0x8, P2 ;  /* 0x000000080300780c */ /* 0x000fe20001704270 */
[-C--:B------:R-:W-:Y:S01]  /*5dc0*/  FMUL R54, R54, R88.reuse ;  /* 0x0000005836367220 */ /* 0x080fe20000400000 */
[----:B------:R-:W-:Y:S01]  /*5dd0*/  ISETP.GT.AND P2, PT, R4, 0x18, PT ;  /* 0x000000180400780c */ /* 0x000fe20003f44270 */
[----:B------:R-:W-:Y:S01]  /*5de0*/  FMUL R55, R55, R88 ;  /* 0x0000005837377220 */ /* 0x000fe20000400000 */
[----:B------:R-:W-:-:S02]  /*5df0*/  F2FP.F16.F32.PACK_AB R41, RZ, R41 ;  /* 0x00000029ff29723e */ /* 0x000fc400000000ff */
[----:B------:R-:W-:Y:S02]  /*5e00*/  F2FP.F16.F32.PACK_AB R42, RZ, R42 ;  /* 0x0000002aff2a723e */ /* 0x000fe400000000ff */
[----:B------:R-:W-:Y:S02]  /*5e10*/  F2FP.F16.F32.PACK_AB R43, RZ, R43 ;  /* 0x0000002bff2b723e */ /* 0x000fe400000000ff */
[----:B------:R-:W-:Y:S02]  /*5e20*/  F2FP.F16.F32.PACK_AB R44, RZ, R44 ;  /* 0x0000002cff2c723e */ /* 0x000fe400000000ff */
[----:B------:R-:W-:Y:S01]  /*5e30*/  F2FP.F16.F32.PACK_AB R45, RZ, R45 ;  /* 0x0000002dff2d723e */ /* 0x000fe200000000ff */
[----:B------:R-:W-:Y:S01]  /*5e40*/  @P0 STG.E.U16 desc[UR36][R8.64+0x22], R67 ;  /* 0x0000224308000986 */ /* 0x000fe2000c101524 */
[----:B------:R-:W-:Y:S02]  /*5e50*/  ISETP.GT.AND P0, PT, R3, RZ, P2 ;  /* 0x000000ff0300720c */ /* 0x000fe40001704270 */
[----:B------:R-:W-:-:S02]  /*5e60*/  F2FP.F16.F32.PACK_AB R46, RZ, R46 ;  /* 0x0000002eff2e723e */ /* 0x000fc400000000ff */
[----:B------:R-:W-:Y:S02]  /*5e70*/  F2FP.F16.F32.PACK_AB R47, RZ, R47 ;  /* 0x0000002fff2f723e */ /* 0x000fe400000000ff */
[----:B------:R-:W-:Y:S02]  /*5e80*/  F2FP.F16.F32.PACK_AB R48, RZ, R48 ;  /* 0x00000030ff30723e */ /* 0x000fe400000000ff */
[----:B------:R-:W-:Y:S02]  /*5e90*/  F2FP.F16.F32.PACK_AB R49, RZ, R49 ;  /* 0x00000031ff31723e */ /* 0x000fe400000000ff */
[----:B------:R-:W-:Y:S02]  /*5ea0*/  F2FP.F16.F32.PACK_AB R50, RZ, R50 ;  /* 0x00000032ff32723e */ /* 0x000fe400000000ff */
[----:B------:R-:W-:Y:S01]  /*5eb0*/  F2FP.F16.F32.PACK_AB R51, RZ, R51 ;  /* 0x00000033ff33723e */ /* 0x000fe200000000ff */
[----:B0-----:R-:W-:Y:S01]  /*5ec0*/  @P0 IMAD.MOV.U32 R10, RZ, RZ, R14 ;  /* 0x000000ffff0a0224 */ /* 0x001fe200078e000e */
[----:B------:R-:W-:Y:S01]  /*5ed0*/  F2FP.F16.F32.PACK_AB R52, RZ, R52 ;  /* 0x00000034ff34723e */ /* 0x000fe200000000ff */
[----:B------:R-:W-:Y:S01]  /*5ee0*/  @P0 IMAD.MOV.U32 R11, RZ, RZ, R15 ;  /* 0x000000ffff0b0224 */ /* 0x000fe200078e000f */
[----:B------:R-:W-:-:S02]  /*5ef0*/  F2FP.F16.F32.PACK_AB R53, RZ, R53 ;  /* 0x00000035ff35723e */ /* 0x000fc400000000ff */
[----:B------:R-:W-:Y:S02]  /*5f00*/  F2FP.F16.F32.PACK_AB R54, RZ, R54 ;  /* 0x00000036ff36723e */ /* 0x000fe400000000ff */
[----:B------:R0:W-:Y:S01]  /*5f10*/  @P0 STG.E.U16 desc[UR36][R10.64+0x30], R68 ;  /* 0x000030440a000986 */ /* 0x0001e2000c101524 */
[----:B------:R-:W-:Y:S02]  /*5f20*/  ISETP.GT.AND P0, PT, R3, RZ, P1 ;  /* 0x000000ff0300720c */ /* 0x000fe40000f04270 */
[----:B------:R-:W-:-:S11]  /*5f30*/  F2FP.F16.F32.PACK_AB R55, RZ, R55 ;  /* 0x00000037ff37723e */ /* 0x000fd600000000ff */
[----:B0-----:R-:W-:Y:S02]  /*5f40*/  @P0 IMAD.MOV.U32 R10, RZ, RZ, R14 ;  /* 0x000000ffff0a0224 */ /* 0x001fe400078e000e */
[----:B------:R-:W-:-:S05]  /*5f50*/  @P0 IMAD.MOV.U32 R11, RZ, RZ, R15 ;  /* 0x000000ffff0b0224 */ /* 0x000fca00078e000f */
[----:B------:R0:W-:Y:S01]  /*5f60*/  @P0 STG.E.U16 desc[UR36][R10.64+0x32], R69 ;  /* 0x000032450a000986 */ /* 0x0001e2000c101524 */
[----:B------:R-:W-:Y:S02]  /*5f70*/  ISETP.GT.AND P0, PT, R3, 0x8, P2 ;  /* 0x000000080300780c */ /* 0x000fe40001704270 */
[----:B------:R-:W-:-:S11]  /*5f80*/  ISETP.GT.AND P2, PT, R4, 0x20, PT ;  /* 0x000000200400780c */ /* 0x000fd60003f44270 */
[----:B------:R-:W-:Y:S01]  /*5f90*/  @P0 STG.E.U16 desc[UR36][R8.64+0x30], R70 ;  /* 0x0000304608000986 */ /* 0x000fe2000c101524 */
[----:B------:R-:W-:Y:S02]  /*5fa0*/  ISETP.GT.AND P0, PT, R3, 0x8, P1 ;  /* 0x000000080300780c */ /* 0x000fe40000f04270 */
[----:B------:R-:W-:-:S11]  /*5fb0*/  ISETP.GT.AND P1, PT, R4, 0x21, PT ;  /* 0x000000210400780c */ /* 0x000fd60003f24270 */
[----:B------:R-:W-:Y:S01]  /*5fc0*/  @P0 STG.E.U16 desc[UR36][R8.64+0x32], R71 ;  /* 0x0000324708000986 */ /* 0x000fe2000c101524 */
[----:B------:R-:W-:-:S13]  /*5fd0*/  ISETP.GT.AND P0, PT, R3, RZ, P2 ;  /* 0x000000ff0300720c */ /* 0x000fda0001704270 */
[----:B0-----:R-:W-:Y:S02]  /*5fe0*/  @P0 IMAD.MOV.U32 R10, RZ, RZ, R14 ;  /* 0x000000ffff0a0224 */ /* 0x001fe400078e000e */
[----:B------:R-:W-:-:S05]  /*5ff0*/  @P0 IMAD.MOV.U32 R11, RZ, RZ, R15 ;  /* 0x000000ffff0b0224 */ /* 0x000fca00078e000f */
[----:B------:R0:W-:Y:S01]  /*6000*/  @P0 STG.E.U16 desc[UR36][R10.64+0x40], R72 ;  /* 0x000040480a000986 */ /* 0x0001e2000c101524 */
[----:B------:R-:W-:-:S13]  /*6010*/  ISETP.GT.AND P0, PT, R3, RZ, P1 ;  /* 0x000000ff0300720c */ /* 0x000fda0000f04270 */
[----:B0-----:R-:W-:Y:S02]  /*6020*/  @P0 IMAD.MOV.U32 R10, RZ, RZ, R14 ;  /* 0x000000ffff0a0224 */ /* 0x001fe400078e000e */
[----:B------:R-:W-:-:S05]  /*6030*/  @P0 IMAD.MOV.U32 R11, RZ, RZ, R15 ;  /* 0x000000ffff0b0224 */ /* 0x000fca00078e000f */
[----:B------:R0:W-:Y:S01]  /*6040*/  @P0 STG.E.U16 desc[UR36][R10.64+0x42], R73 ;  /* 0x000042490a000986 */ /* 0x0001e2000c101524 */
[----:B------:R-:W-:Y:S02]  /*6050*/  ISETP.GT.AND P0, PT, R3, 0x8, P2 ;  /* 0x000000080300780c */ /* 0x000fe40001704270 */
[----:B------:R-:W-:-:S11]  /*6060*/  ISETP.GT.AND P2, PT, R4, 0x38, PT ;  /* 0x000000380400780c */ /* 0x000fd60003f44270 */
[----:B------:R-:W-:Y:S01]  /*6070*/  @P0 STG.E.U16 desc[UR36][R8.64+0x40], R74 ;  /* 0x0000404a08000986 */ /* 0x000fe2000c101524 */
[----:B------:R-:W-:-:S13]  /*6080*/  ISETP.GT.AND P0, PT, R3, 0x8, P1 ;  /* 0x000000080300780c */ /* 0x000fda0000f04270 */
        /* <DEDUP_REMOVED lines=9> */
[----:B------:R-:W-:-:S13]  /*6120*/  ISETP.GT.AND P0, PT, R3, 0x8, P5 ;  /* 0x000000080300780c */ /* 0x000fda0002f04270 */
[----:B------:R-:W-:Y:S01]  /*6130*/  @P0 STG.E.U16 desc[UR36][R8.64+0x50], R78 ;  /* 0x0000504e08000986 */ /* 0x000fe2000c101524 */
[----:B------:R-:W-:-:S13]  /*6140*/  ISETP.GT.AND P0, PT, R3, 0x8, P4 ;  /* 0x000000080300780c */ /* 0x000fda0002704270 */
[----:B------:R-:W-:Y:S01]  /*6150*/  @P0 STG.E.U16 desc[UR36][R8.64+0x52], R79 ;  /* 0x0000524f08000986 */ /* 0x000fe2000c101524 */
[----:B------:R-:W-:-:S13]  /*6160*/  ISETP.GT.AND P0, PT, R3, RZ, P3 ;  /* 0x000000ff0300720c */ /* 0x000fda0001f04270 */
[----:B0-----:R-:W-:Y:S02]  /*6170*/  @P0 IMAD.MOV.U32 R10, RZ, RZ, R14 ;  /* 0x000000ffff0a0224 */ /* 0x001fe400078e000e */
[----:B------:R-:W-:-:S05]  /*6180*/  @P0 IMAD.MOV.U32 R11, RZ, RZ, R15 ;  /* 0x000000ffff0b0224 */ /* 0x000fca00078e000f */
[----:B------:R0:W-:Y:S01]  /*6190*/  @P0 STG.E.U16 desc[UR36][R10.64+0x60], R80 ;  /* 0x000060500a000986 */ /* 0x0001e2000c101524 */
[----:B------:R-:W-:-:S04]  /*61a0*/  ISETP.GT.AND P0, PT, R4, 0x31, PT ;  /* 0x000000310400780c */ /* 0x000fc80003f04270 */
        /* <DEDUP_REMOVED lines=8> */
[----:B------:R-:W-:-:S05]  /*6230*/  IADD3 R12, P1, R57, R8, RZ ;  /* 0x00000008390c7210 */ /* 0x000fca0007f3e0ff */
[----:B------:R-:W-:Y:S01]  /*6240*/  IMAD.X R13, R23, 0x1, R9, P1 ;  /* 0x00000001170d7824 */ /* 0x000fe200008e0609 */
[----:B------:R-:W-:-:S13]  /*6250*/  ISETP.GT.AND P1, PT, R3, RZ, P2 ;  /* 0x000000ff0300720c */ /* 0x000fda0001724270 */
[----:B------:R-:W-:Y:S01]  /*6260*/  @P1 STG.E.U16 desc[UR36][R14.64+0x70], R84 ;  /* 0x000070540e001986 */ /* 0x000fe2000c101524 */
[----:B------:R-:W-:-:S05]  /*6270*/  IADD3 R20, P1, R57, R8, RZ ;  /* 0x0000000839147210 */ /* 0x000fca0007f3e0ff */
[----:B------:R-:W-:Y:S01]  /*6280*/  IMAD.X R21, R23, 0x1, R9, P1 ;  /* 0x0000000117157824 */ /* 0x000fe200008e0609 */
[----:B0-----:R-:W-:-:S05]  /*6290*/  IADD3 R10, P1, R57, R14, RZ ;  /* 0x0000000e390a7210 */ /* 0x001fca0007f3e0ff */
[----:B------:R-:W-:Y:S01]  /*62a0*/  IMAD.X R11, R23, 0x1, R15, P1 ;  /* 0x00000001170b7824 */ /* 0x000fe200008e060f */
[----:B------:R-:W-:-:S04]  /*62b0*/  ISETP.GT.AND P1, PT, R4, 0x39, PT ;  /* 0x000000390400780c */ /* 0x000fc80003f24270 */
[----:B------:R-:W-:-:S13]  /*62c0*/  ISETP.GT.AND P5, PT, R3, RZ, P1 ;  /* 0x000000ff0300720c */ /* 0x000fda0000fa4270 */
[----:B------:R-:W-:Y:S01]  /*62d0*/  @P5 STG.E.U16 desc[UR36][R14.64+0x72], R85 ;  /* 0x000072550e005986 */ /* 0x000fe2000c101524 */
[----:B------:R-:W-:-:S13]  /*62e0*/  ISETP.GT.AND P5, PT, R3, 0x8, P2 ;  /* 0x000000080300780c */ /* 0x000fda00017a4270 */
[----:B------:R-:W-:Y:S01]  /*62f0*/  @P5 STG.E.U16 desc[UR36][R8.64+0x70], R86 ;  /* 0x0000705608005986 */ /* 0x000fe2000c101524 */
[----:B------:R-:W-:-:S13]  /*6300*/  ISETP.GT.AND P5, PT, R3, 0x8, P1 ;  /* 0x000000080300780c */ /* 0x000fda0000fa4270 */
[----:B------:R0:W-:Y:S01]  /*6310*/  @P5 STG.E.U16 desc[UR36][R8.64+0x72], R87 ;  /* 0x0000725708005986 */ /* 0x0001e2000c101524 */
[C---:B------:R-:W-:Y:S02]  /*6320*/  ISETP.GT.AND P5, PT, R3.reuse, 0x80, P6 ;  /* 0x000000800300780c */ /* 0x040fe400037a4270 */
[----:B------:R-:W-:-:S11]  /*6330*/  ISETP.GT.AND P6, PT, R3, 0x88, P6 ;  /* 0x000000880300780c */ /* 0x000fd600037c4270 */
[----:B------:R-:W-:Y:S01]  /*6340*/  @P5 STG.E.U16 desc[UR36][R10.64], R24 ;  /* 0x000000180a005986 */ /* 0x000fe2000c101524 */
[----:B------:R-:W-:-:S04]  /*6350*/  ISETP.GT.AND P5, PT, R4, 0x1, PT ;  /* 0x000000010400780c */ /* 0x000fc80003fa4270 */
[----:B------:R-:W-:-:S13]  /*6360*/  ISETP.GT.AND P5, PT, R3, 0x80, P5 ;  /* 0x000000800300780c */ /* 0x000fda0002fa4270 */
[----:B0-----:R-:W-:Y:S02]  /*6370*/  @P5 IMAD.MOV.U32 R8, RZ, RZ, R10 ;  /* 0x000000ffff085224 */ /* 0x001fe400078e000a */
[----:B------:R-:W-:-:S05]  /*6380*/  @P5 IMAD.MOV.U32 R9, RZ, RZ, R11 ;  /* 0x000000ffff095224 */ /* 0x000fca00078e000b */
[----:B------:R0:W-:Y:S01]  /*6390*/  @P5 STG.E.U16 desc[UR36][R8.64+0x2], R25 ;  /* 0x0000021908005986 */ /* 0x0001e2000c101524 */
[----:B------:R-:W-:-:S03]  /*63a0*/  ISETP.NE.AND P5, PT, R5, RZ, PT ;  /* 0x000000ff0500720c */ /* 0x000fc60003fa5270 */
[----:B------:R-:W-:Y:S01]  /*63b0*/  @P6 STG.E.U16 desc[UR36][R12.64], R26 ;  /* 0x0000001a0c006986 */ /* 0x000fe2000c101524 */
[----:B------:R-:W-:-:S04]  /*63c0*/  ISETP.GT.AND P6, PT, R4, 0x1, PT ;  /* 0x000000010400780c */ /* 0x000fc80003fc4270 */
[----:B------:R-:W-:-:S13]  /*63d0*/  ISETP.GT.AND P6, PT, R3, 0x88, P6 ;  /* 0x000000880300780c */ /* 0x000fda00037c4270 */
[----:B------:R-:W-:Y:S01]  /*63e0*/  @P6 STG.E.U16 desc[UR36][R20.64+0x2], R27 ;  /* 0x0000021b14006986 */ /* 0x000fe2000c101524 */
[----:B------:R-:W-:-:S04]  /*63f0*/  ISETP.GT.AND P6, PT, R4, 0x8, PT ;  /* 0x000000080400780c */ /* 0x000fc80003fc4270 */
[----:B------:R-:W-:-:S13]  /*6400*/  ISETP.GT.AND P6, PT, R3, 0x80, P6 ;  /* 0x000000800300780c */ /* 0x000fda00037c4270 */
[----:B0-----:R-:W-:Y:S02]  /*6410*/  @P6 IMAD.MOV.U32 R8, RZ, RZ, R10 ;  /* 0x000000ffff086224 */ /* 0x001fe400078e000a */
[----:B------:R-:W-:-:S05]  /*6420*/  @P6 IMAD.MOV.U32 R9, RZ, RZ, R11 ;  /* 0x000000ffff096224 */ /* 0x000fca00078e000b */
[----:B------:R0:W-:Y:S01]  /*6430*/  @P6 STG.E.U16 desc[UR36][R8.64+0x10], R28 ;  /* 0x0000101c08006986 */ /* 0x0001e2000c101524 */
[----:B------:R-:W-:-:S04]  /*6440*/  ISETP.GT.AND P6, PT, R4, 0x9, PT ;  /* 0x000000090400780c */ /* 0x000fc80003fc4270 */
[----:B------:R-:W-:-:S13]  /*6450*/  ISETP.GT.AND P6, PT, R3, 0x80, P6 ;  /* 0x000000800300780c */ /* 0x000fda00037c4270 */
[----:B0-----:R-:W-:Y:S02]  /*6460*/  @P6 IMAD.MOV.U32 R8, RZ, RZ, R10 ;  /* 0x000000ffff086224 */ /* 0x001fe400078e000a */
[----:B------:R-:W-:-:S05]  /*6470*/  @P6 IMAD.MOV.U32 R9, RZ, RZ, R11 ;  /* 0x000000ffff096224 */ /* 0x000fca00078e000b */
[----:B------:R0:W-:Y:S01]  /*6480*/  @P6 STG.E.U16 desc[UR36][R8.64+0x12], R29 ;  /* 0x0000121d08006986 */ /* 0x0001e2000c101524 */
[----:B------:R-:W-:-:S04]  /*6490*/  ISETP.GT.AND P6, PT, R4, 0x8, PT ;  /* 0x000000080400780c */ /* 0x000fc80003fc4270 */
[----:B------:R-:W-:-:S13]  /*64a0*/  ISETP.GT.AND P6, PT, R3, 0x88, P6 ;  /* 0x000000880300780c */ /* 0x000fda00037c4270 */
        /* <DEDUP_REMOVED lines=45> */
[----:B------:R-:W-:Y:S01]  /*6780*/  @P6 STG.E.U16 desc[UR36][R8.64+0x42], R41 ;  /* 0x0000422908006986 */ /* 0x000fe2000c101524 */
[----:B------:R-:W-:-:S04]  /*6790*/  ISETP.GT.AND P6, PT, R4, 0x20, PT ;  /* 0x000000200400780c */ /* 0x000fc80003fc4270 */
[----:B------:R-:W-:-:S13]  /*67a0*/  ISETP.GT.AND P6, PT, R3, 0x88, P6 ;  /* 0x000000880300780c */ /* 0x000fda00037c4270 */
[----:B------:R-:W-:Y:S01]  /*67b0*/  @P6 STG.E.U16 desc[UR36][R6.64+0x40], R42 ;  /* 0x0000402a06006986 */ /* 0x000fe2000c101524 */
[----:B------:R-:W-:-:S04]  /*67c0*/  ISETP.GT.AND P6, PT, R4, 0x21, PT ;  /* 0x000000210400780c */ /* 0x000fc80003fc4270 */
[----:B------:R-:W-:-:S13]  /*67d0*/  ISETP.GT.AND P6, PT, R3, 0x88, P6 ;  /* 0x000000880300780c */ /* 0x000fda00037c4270 */
[----:B------:R-:W-:Y:S02]  /*67e0*/  @P6 IMAD.MOV.U32 R4, RZ, RZ, R6 ;  /* 0x000000ffff046224 */ /* 0x000fe400078e0006 */
[----:B------:R-:W-:-:S05]  /*67f0*/  @P6 IMAD.MOV.U32 R5, RZ, RZ, R7 ;  /* 0x000000ffff056224 */ /* 0x000fca00078e0007 */
[----:B------:R0:W-:Y:S01]  /*6800*/  @P6 STG.E.U16 desc[UR36][R4.64+0x42], R43 ;  /* 0x0000422b04006986 */ /* 0x0001e2000c101524 */
[C---:B------:R-:W-:Y:S02]  /*6810*/  ISETP.GT.AND P6, PT, R3.reuse, 0x80, P5 ;  /* 0x000000800300780c */ /* 0x040fe40002fc4270 */
[----:B------:R-:W-:-:S11]  /*6820*/  ISETP.GT.AND P5, PT, R3, 0x88, P5 ;  /* 0x000000880300780c */ /* 0x000fd60002fa4270 */
[----:B0-----:R-:W-:Y:S02]  /*6830*/  @P6 IMAD.MOV.U32 R4, RZ, RZ, R10 ;  /* 0x000000ffff046224 */ /* 0x001fe400078e000a */
[----:B------:R-:W-:-:S05]  /*6840*/  @P6 IMAD.MOV.U32 R5, RZ, RZ, R11 ;  /* 0x000000ffff056224 */ /* 0x000fca00078e000b */
[----:B------:R0:W-:Y:S01]  /*6850*/  @P6 STG.E.U16 desc[UR36][R4.64+0x50], R44 ;  /* 0x0000502c04006986 */ /* 0x0001e2000c101524 */
[C---:B------:R-:W-:Y:S02]  /*6860*/  ISETP.GT.AND P6, PT, R3.reuse, 0x80, P4 ;  /* 0x000000800300780c */ /* 0x040fe400027c4270 */
[----:B------:R-:W-:-:S11]  /*6870*/  ISETP.GT.AND P4, PT, R3, 0x88, P4 ;  /* 0x000000880300780c */ /* 0x000fd60002784270 */
[----:B0-----:R-:W-:Y:S02]  /*6880*/  @P6 IMAD.MOV.U32 R4, RZ, RZ, R10 ;  /* 0x000000ffff046224 */ /* 0x001fe400078e000a */
[----:B------:R-:W-:-:S05]  /*6890*/  @P6 IMAD.MOV.U32 R5, RZ, RZ, R11 ;  /* 0x000000ffff056224 */ /* 0x000fca00078e000b */
[----:B------:R0:W-:Y:S02]  /*68a0*/  @P6 STG.E.U16 desc[UR36][R4.64+0x52], R45 ;  /* 0x0000522d04006986 */ /* 0x0001e4000c101524 */
[----:B0-----:R-:W-:Y:S02]  /*68b0*/  @P5 IMAD.MOV.U32 R4, RZ, RZ, R6 ;  /* 0x000000ffff045224 */ /* 0x001fe400078e0006 */
[----:B------:R-:W-:-:S05]  /*68c0*/  @P5 IMAD.MOV.U32 R5, RZ, RZ, R7 ;  /* 0x000000ffff055224 */ /* 0x000fca00078e0007 */
[----:B------:R0:W-:Y:S01]  /*68d0*/  @P5 STG.E.U16 desc[UR36][R4.64+0x50], R46 ;  /* 0x0000502e04005986 */ /* 0x0001e2000c101524 */
[C---:B------:R-:W-:Y:S02]  /*68e0*/  ISETP.GT.AND P5, PT, R3.reuse, 0x80, P3 ;  /* 0x000000800300780c */ /* 0x040fe40001fa4270 */
[----:B------:R-:W-:Y:S01]  /*68f0*/  ISETP.GT.AND P3, PT, R3, 0x88, P3 ;  /* 0x000000880300780c */ /* 0x000fe20001f64270 */
        /* <DEDUP_REMOVED lines=17> */
[----:B------:R0:W-:Y:S02]  /*6a10*/  @P3 STG.E.U16 desc[UR36][R4.64+0x60], R50 ;  /* 0x0000603204003986 */ /* 0x0001e4000c101524 */
[----:B0-----:R-:W-:Y:S02]  /*6a20*/  @P0 IMAD.MOV.U32 R4, RZ, RZ, R6 ;  /* 0x000000ffff040224 */ /* 0x001fe400078e0006 */
[----:B------:R-:W-:-:S05]  /*6a30*/  @P0 IMAD.MOV.U32 R5, RZ, RZ, R7 ;  /* 0x000000ffff050224 */ /* 0x000fca00078e0007 */
[----:B------:R0:W-:Y:S02]  /*6a40*/  @P0 STG.E.U16 desc[UR36][R4.64+0x62], R51 ;  /* 0x0000623304000986 */ /* 0x0001e4000c101524 */
[----:B0-----:R-:W-:Y:S02]  /*6a50*/  @P5 IMAD.MOV.U32 R4, RZ, RZ, R10 ;  /* 0x000000ffff045224 */ /* 0x001fe400078e000a */
[----:B------:R-:W-:-:S05]  /*6a60*/  @P5 IMAD.MOV.U32 R5, RZ, RZ, R11 ;  /* 0x000000ffff055224 */ /* 0x000fca00078e000b */
[----:B------:R0:W-:Y:S04]  /*6a70*/  @P5 STG.E.U16 desc[UR36][R4.64+0x70], R52 ;  /* 0x0000703404005986 */ /* 0x0001e8000c101524 */
[----:B------:R1:W-:Y:S01]  /*6a80*/  @P4 STG.E.U16 desc[UR36][R10.64+0x72], R53 ;  /* 0x000072350a004986 */ /* 0x0003e2000c101524 */
[----:B0-----:R-:W-:Y:S02]  /*6a90*/  @P2 IMAD.MOV.U32 R4, RZ, RZ, R6 ;  /* 0x000000ffff042224 */ /* 0x001fe400078e0006 */
[----:B------:R-:W-:-:S05]  /*6aa0*/  @P2 IMAD.MOV.U32 R5, RZ, RZ, R7 ;  /* 0x000000ffff052224 */ /* 0x000fca00078e0007 */
[----:B------:R1:W-:Y:S04]  /*6ab0*/  @P2 STG.E.U16 desc[UR36][R4.64+0x70], R54 ;  /* 0x0000703604002986 */ /* 0x0003e8000c101524 */
[----:B------:R1:W-:Y:S02]  /*6ac0*/  @P1 STG.E.U16 desc[UR36][R6.64+0x72], R55 ;  /* 0x0000723706001986 */ /* 0x0003e4000c101524 */
.L_x_153:
[----:B------:R-:W-:Y:S05]  /*6ad0*/  BSYNC B0 ;  /* 0x0000000000007941 */ /* 0x000fea0003800000 */
.L_x_29:
[----:B------:R-:W-:Y:S01]  /*6ae0*/  ULDC UR4, c[0x0][0xc] ;  /* 0x0000030000047ab9 */ /* 0x000fe20000000800 */
[----:B------:R-:W-:Y:S01]  /*6af0*/  ULDC UR5, c[0x0][0x10] ;  /* 0x0000040000057ab9 */ /* 0x000fe20000000800 */
[----:B------:R-:W2:Y:S01]  /*6b00*/  LDC R3, c[0x0][0x14] ;  /* 0x00000500ff037b82 */ /* 0x000ea20000000800 */
[----:B------:R-:W-:Y:S01]  /*6b10*/  UIMAD.WIDE.U32 UR4, UR4, UR5, URZ ;  /* 0x00000005040472a5 */ /* 0x000fe2000f8e003f */
[----:B------:R-:W-:Y:S02]  /*6b20*/  IMAD.MOV.U32 R90, RZ, RZ, -0x1 ;  /* 0xffffffffff5a7424 */ /* 0x000fe400078e00ff */
[----:B------:R-:W-:-:S03]  /*6b30*/  IMAD.MOV.U32 R23, RZ, RZ, -0x1 ;  /* 0xffffffffff177424 */ /* 0x000fc600078e00ff */
[----:B--2---:R-:W-:-:S04]  /*6b40*/  IMAD.WIDE.U32 R16, R3, UR4, R16 ;  /* 0x0000000403107c25 */ /* 0x004fc8000f8e0010 */
[----:B------:R-:W-:Y:S01]  /*6b50*/  IMAD R3, R3, UR5, RZ ;  /* 0x0000000503037c24 */ /* 0x000fe2000f8e02ff */
[----:B------:R-:W-:Y:S02]  /*6b60*/  ULDC.64 UR4, c[0x0][0x650] ;  /* 0x0001940000047ab9 */ /* 0x000fe40000000a00 */
[----:B------:R-:W-:Y:S01]  /*6b70*/  ISETP.GE.U32.AND P0, PT, R16, UR4, PT ;  /* 0x0000000410007c0c */ /* 0x000fe2000bf06070 */
[--C-:B------:R-:W-:Y:S01]  /*6b80*/  IMAD.IADD R17, R17, 0x1, R3.reuse ;  /* 0x0000000111117824 */ /* 0x100fe200078e0203 */
[----:B------:R-:W-:-:S04]  /*6b90*/  PRMT R3, RZ, 0x7610, R3 ;  /* 0x00007610ff037816 */ /* 0x000fc80000000003 */
[----:B------:R-:W-:-:S13]  /*6ba0*/  ISETP.GE.U32.AND.EX P0, PT, R17, UR5, PT, P0 ;  /* 0x0000000511007c0c */ /* 0x000fda000bf06100 */
[----:B------:R-:W-:Y:S05]  /*6bb0*/  @P0 BRA `(.L_x_154) ;  /* 0x0000000400640947 */ /* 0x000fea0003800000 */
[----:B0-----:R-:W0:Y:S01]  /*6bc0*/  S2R R12, SR_CTAID.X ;  /* 0x00000000000c7919 */ /* 0x001e220000002500 */
[----:B-1--4-:R-:W1:Y:S01]  /*6bd0*/  LDC.64 R10, c[0x0][0x628] ;  /* 0x00018a00ff0a7b82 */ /* 0x012e620000000a00 */
[----:B------:R-:W-:Y:S01]  /*6be0*/  ULDC UR4, c[0x0][0x150] ;  /* 0x0000540000047ab9 */ /* 0x000fe20000000800 */
[----:B------:R-:W-:Y:S01]  /*6bf0*/  IMAD.MOV.U32 R8, RZ, RZ, R16 ;  /* 0x000000ffff087224 */ /* 0x000fe200078e0010 */
[----:B------:R-:W2:Y:S01]  /*6c00*/  S2R R24, SR_CTAID.Y ;  /* 0x0000000000187919 */ /* 0x000ea20000002600 */
[----:B------:R-:W-:-:S04]  /*6c10*/  IMAD.MOV.U32 R9, RZ, RZ, R17 ;  /* 0x000000ffff097224 */ /* 0x000fc800078e0011 */
[----:B------:R-:W4:Y:S08]  /*6c20*/  LDC R21, c[0x0][0x144] ;  /* 0x00005100ff157b82 */ /* 0x000f300000000800 */
[----:B------:R-:W2:Y:S08]  /*6c30*/  LDC R0, c[0x0][0x630] ;  /* 0x00018c00ff007b82 */ /* 0x000eb00000000800 */
[----:B------:R-:W2:Y:S01]  /*6c40*/  LDC.64 R14, c[0x0][0x620] ;  /* 0x00018800ff0e7b82 */ /* 0x000ea20000000a00 */
[----:B-1----:R-:W-:-:S04]  /*6c50*/  ISETP.NE.U32.AND P0, PT, R10, RZ, PT ;  /* 0x000000ff0a00720c */ /* 0x002fc80003f05070 */
[----:B------:R-:W-:Y:S02]  /*6c60*/  ISETP.NE.AND.EX P0, PT, R11, RZ, PT, P0 ;  /* 0x000000ff0b00720c */ /* 0x000fe40003f05300 */
[----:B0-----:R-:W-:-:S05]  /*6c70*/  I2FP.F32.U32 R3, R12 ;  /* 0x0000000c00037245 */ /* 0x001fca0000201000 */
[----:B------:R-:W-:-:S04]  /*6c80*/  FMUL R3, R3, UR4 ;  /* 0x0000000403037c20 */ /* 0x000fc80008400000 */
[----:B------:R0:W1:Y:S02]  /*6c90*/  F2I.U32.TRUNC.NTZ R20, R3 ;  /* 0x0000000300147305 */ /* 0x000064000020f000 */
[----:B----4-:R-:W-:Y:S05]  /*6ca0*/  @!P0 BRA `(.L_x_155) ;  /* 0x0000000000288947 */ /* 0x010fea0003800000 */
[----:B0-----:R-:W0:Y:S02]  /*6cb0*/  LDC R3, c[0x0][0x634] ;  /* 0x00018d00ff037b82 */ /* 0x001e240000000800 */
        /* <DEDUP_REMOVED lines=9> */
.L_x_155:
[----:B------:R-:W4:Y:S01]  /*6d50*/  LDC.64 R28, c[0x0][0x640] ;  /* 0x00019000ff1c7b82 */ /* 0x000f220000000a00 */
[-CC-:B--2---:R-:W-:Y:S01]  /*6d60*/  SHF.R.U64 R23, R8, R0.reuse, R9.reuse ;  /* 0x0000000008177219 */ /* 0x184fe20000001209 */
[----:B-1----:R-:W-:Y:S01]  /*6d70*/  IMAD.MOV R20, RZ, RZ, -R20 ;  /* 0x000000ffff147224 */ /* 0x002fe200078e0a14 */
[----:B------:R-:W-:Y:S01]  /*6d80*/  SHF.R.U32.HI R0, RZ, R0, R9 ;  /* 0x00000000ff007219 */ /* 0x000fe20000011609 */
[----:B------:R-:W-:Y:S01]  /*6d90*/  ULDC UR4, c[0x0][0x154] ;  /* 0x0000550000047ab9 */ /* 0x000fe20000000800 */
[----:B0-----:R-:W-:Y:S01]  /*6da0*/  IADD3 R3, P0, RZ, -R23, RZ ;  /* 0x80000017ff037210 */ /* 0x001fe20007f1e0ff */
[----:B------:R-:W-:Y:S02]  /*6db0*/  IMAD R21, R21, R20, R12 ;  /* 0x0000001415157224 */ /* 0x000fe400078e020c */
[----:B------:R-:W0:Y:S01]  /*6dc0*/  LDC R6, c[0x0][0x618] ;  /* 0x00018600ff067b82 */ /* 0x000e220000000800 */
[----:B------:R-:W-:Y:S02]  /*6dd0*/  IMAD.MOV.U32 R7, RZ, RZ, 0x1 ;  /* 0x00000001ff077424 */ /* 0x000fe400078e00ff */
[----:B------:R-:W-:-:S04]  /*6de0*/  IMAD.X R5, RZ, RZ, ~R0, P0 ;  /* 0x000000ffff057224 */ /* 0x000fc800000e0e00 */
[-C--:B------:R-:W-:Y:S01]  /*6df0*/  IMAD R0, R5, R14.reuse, RZ ;  /* 0x0000000e05007224 */ /* 0x080fe200078e02ff */
[----:B------:R-:W1:Y:S01]  /*6e00*/  LDC R8, c[0x0][0x608] ;  /* 0x00018200ff087b82 */ /* 0x000e620000000800 */
[----:B------:R-:W-:-:S04]  /*6e10*/  IMAD.WIDE.U32 R4, R3, R14, R16 ;  /* 0x0000000e03047225 */ /* 0x000fc800078e0010 */
[----:B------:R-:W-:Y:S01]  /*6e20*/  IMAD R3, R3, R15, R0 ;  /* 0x0000000f03037224 */ /* 0x000fe200078e0200 */
[----:B------:R-:W-:Y:S02]  /*6e30*/  I2FP.F32.U32 R0, R24 ;  /* 0x0000001800007245 */ /* 0x000fe40000201000 */
[----:B------:R-:W2:Y:S01]  /*6e40*/  LDC R26, c[0x0][0x658] ;  /* 0x00019600ff1a7b82 */ /* 0x000ea20000000800 */
[----:B------:R-:W-:Y:S01]  /*6e50*/  IMAD.IADD R3, R5, 0x1, R3 ;  /* 0x0000000105037824 */ /* 0x000fe200078e0203 */
[----:B----4-:R-:W-:Y:S01]  /*6e60*/  ISETP.NE.U32.AND P0, PT, R28, RZ, PT ;  /* 0x000000ff1c00720c */ /* 0x010fe20003f05070 */
[----:B------:R-:W-:Y:S01]  /*6e70*/  FMUL R0, R0, UR4 ;  /* 0x0000000400007c20 */ /* 0x000fe20008400000 */
[----:B------:R-:W-:Y:S02]  /*6e80*/  IMAD.MOV.U32 R5, RZ, RZ, -0x1 ;  /* 0xffffffffff057424 */ /* 0x000fe400078e00ff */
[----:B------:R-:W-:Y:S01]  /*6e90*/  ISETP.NE.AND.EX P0, PT, R29, RZ, PT, P0 ;  /* 0x000000ff1d00720c */ /* 0x000fe20003f05300 */
[----:B------:R4:W2:Y:S01]  /*6ea0*/  F2I.U32.TRUNC.NTZ R13, R0 ;  /* 0x00000000000d7305 */ /* 0x0008a2000020f000 */
[----:B------:R-:W3:Y:S01]  /*6eb0*/  LDC R15, c[0x0][0x148] ;  /* 0x00005200ff0f7b82 */ /* 0x000ee20000000800 */
[----:B0-----:R-:W-:-:S02]  /*6ec0*/  SHF.R.U64 R12, R4, R6, R3 ;  /* 0x00000006040c7219 */ /* 0x001fc40000001203 */
[----:B------:R-:W-:-:S05]  /*6ed0*/  SHF.R.U32.HI R3, RZ, R6, R3 ;  /* 0x00000006ff037219 */ /* 0x000fca0000011603 */
[----:B------:R-:W0:Y:S01]  /*6ee0*/  LDC R20, c[0x0][0x600] ;  /* 0x00018000ff147b82 */ /* 0x000e220000000800 */
[-CC-:B-1----:R-:W-:Y:S02]  /*6ef0*/  SHF.R.U64 R10, R12, R8.reuse, R3.reuse ;  /* 0x000000080c0a7219 */ /* 0x182fe40000001203 */
[----:B------:R-:W-:-:S05]  /*6f00*/  SHF.R.U32.HI R3, RZ, R8, R3 ;  /* 0x00000008ff037219 */ /* 0x000fca0000011603 */
[----:B------:R-:W1:Y:S01]  /*6f10*/  LDC R27, c[0x0][0x648] ;  /* 0x00019200ff1b7b82 */ /* 0x000e620000000800 */
[-C--:B--2---:R-:W-:Y:S02]  /*6f20*/  SHF.L.U32 R4, R5, R26.reuse, RZ ;  /* 0x0000001a05047219 */ /* 0x084fe400000006ff */
[-CC-:B------:R-:W-:Y:S02]  /*6f30*/  SHF.R.U64 R14, R10, R26.reuse, R3.reuse ;  /* 0x0000001a0a0e7219 */ /* 0x180fe40000001203 */
[----:B------:R-:W-:Y:S02]  /*6f40*/  SHF.R.U32.HI R5, RZ, R26, R3 ;  /* 0x0000001aff057219 */ /* 0x000fe40000011603 */
[----:B------:R-:W-:Y:S01]  /*6f50*/  LOP3.LUT R25, RZ, R4, RZ, 0x33, !PT ;  /* 0x00000004ff197212 */ /* 0x000fe200078e33ff */
[----:B------:R-:W2:Y:S01]  /*6f60*/  LDC R30, c[0x0][0x638] ;  /* 0x00018e00ff1e7b82 */ /* 0x000ea20000000800 */
[----:B------:R-:W-:Y:S01]  /*6f70*/  SHF.L.U32 R26, R7, R26, RZ ;  /* 0x0000001a071a7219 */ /* 0x000fe200000006ff */
[----:B------:R-:W-:-:S06]  /*6f80*/  IMAD.MOV.U32 R4, RZ, RZ, R14 ;  /* 0x000000ffff047224 */ /* 0x000fcc00078e000e */
[----:B------:R-:W0:Y:S01]  /*6f90*/  LDC R31, c[0x0][0x610] ;  /* 0x00018400ff1f7b82 */ /* 0x000e220000000800 */
[----:B----4-:R-:W-:Y:S05]  /*6fa0*/  @!P0 BRA `(.L_x_156) ;  /* 0x0000000000288947 */ /* 0x010fea0003800000 */
[----:B------:R-:W4:Y:S02]  /*6fb0*/  LDC R3, c[0x0][0x64c] ;  /* 0x00019300ff037b82 */ /* 0x000f240000000800 */
[----:B----4-:R-:W-:-:S05]  /*6fc0*/  IADD3 R3, P0, R14, R3, RZ ;  /* 0x000000030e037210 */ /* 0x010fca0007f1e0ff */
        /* <DEDUP_REMOVED lines=8> */
.L_x_156:
[----:B------:R-:W-:Y:S01]  /*7050*/  ISETP.NE.AND P0, PT, R2, 0x1, PT ;  /* 0x000000010200780c */ /* 0x000fe20003f05270 */
[----:B0-----:R-:W-:Y:S01]  /*7060*/  VIADD R7, R20, 0xffffffff ;  /* 0xffffffff14077836 */ /* 0x001fe20000000000 */
[----:B-1----:R-:W-:Y:S01]  /*7070*/  SHF.R.U64 R0, R4, R27, R5 ;  /* 0x0000001b04007219 */ /* 0x002fe20000001205 */
[----:B------:R-:W-:Y:S01]  /*7080*/  IMAD.MOV R13, RZ, RZ, -R13 ;  /* 0x000000ffff0d7224 */ /* 0x000fe200078e0a0d */
[----:B------:R-:W-:Y:S01]  /*7090*/  LOP3.LUT R5, R10, R25, RZ, 0xc0, !PT ;  /* 0x000000190a057212 */ /* 0x000fe200078ec0ff */
[----:B------:R-:W-:Y:S01]  /*70a0*/  IMAD.MOV.U32 R4, RZ, RZ, 0x1 ;  /* 0x00000001ff047424 */ /* 0x000fe200078e00ff */
[----:B------:R-:W-:Y:S01]  /*70b0*/  LOP3.LUT R12, R12, R7, RZ, 0xc0, !PT ;  /* 0x000000070c0c7212 */ /* 0x000fe200078ec0ff */
[----:B------:R-:W-:Y:S02]  /*70c0*/  IMAD.MOV R3, RZ, RZ, -R0 ;  /* 0x000000ffff037224 */ /* 0x000fe400078e0a00 */
[----:B------:R-:W-:Y:S02]  /*70d0*/  IMAD R0, R26, R0, R5 ;  /* 0x000000001a007224 */ /* 0x000fe400078e0205 */
[----:B--2---:R-:W-:-:S02]  /*70e0*/  IMAD R3, R3, R30, R14 ;  /* 0x0000001e03037224 */ /* 0x004fc400078e020e */
[----:B---3--:R-:W-:Y:S02]  /*70f0*/  @P0 IMAD R21, R15, R13, R24 ;  /* 0x0000000d0f150224 */ /* 0x008fe400078e0218 */
[----:B------:R-:W-:Y:S01]  /*7100*/  IMAD R5, R3, R20, R12 ;  /* 0x0000001403057224 */ /* 0x000fe200078e020c */
[----:B------:R-:W-:Y:S01]  /*7110*/  PRMT R3, R4, 0x7610, R3 ;  /* 0x0000761004037816 */ /* 0x000fe20000000003 */
[----:B------:R-:W-:-:S05]  /*7120*/  IMAD R0, R0, R31, R21 ;  /* 0x0000001f00007224 */ /* 0x000fca00078e0215 */
[----:B------:R-:W-:Y:S02]  /*7130*/  SEL R90, R5, R0, !P0 ;  /* 0x00000000055a7207 */ /* 0x000fe40004000000 */
[----:B------:R-:W-:-:S07]  /*7140*/  SEL R0, R0, R5, !P0 ;  /* 0x0000000500007207 */ /* 0x000fce0004000000 */
.L_x_154:
[----:B------:R-:W-:Y:S01]  /*7150*/  LOP3.LUT P0, RZ, R3, 0xff, RZ, 0xc0, !PT ;  /* 0x000000ff03ff7812 */ /* 0x000fe2000780c0ff */
[----:B------:R-:W-:-:S12]  /*7160*/  IMAD.MOV.U32 R94, RZ, RZ, R0 ;  /* 0x000000ffff5e7224 */ /* 0x000fd800078e0000 */
[----:B------:R-:W-:Y:S05]  /*7170*/  @P0 BRA `(.L_x_157) ;  /* 0xffffffa0000c0947 */ /* 0x000fea000383ffff */
[----:B------:R-:W-:Y:S05]  /*7180*/  EXIT ;  /* 0x000000000000794d */ /* 0x000fea0003800000 */
.L_x_4:
[----:B0-----:R-:W-:Y:S01]  /*7190*/  ULDC.64 UR4, c[0x0][0x650] ;  /* 0x0001940000047ab9 */ /* 0x001fe20000000a00 */
        /* <DEDUP_REMOVED lines=25> */
.L_x_159:
[--C-:B------:R-:W-:Y:S01]  /*7330*/  SHF.R.U64 R12, R10, R14, R11.reuse ;  /* 0x0000000e0a0c7219 */ /* 0x100fe2000000120b */
[----:B------:R-:W0:Y:S01]  /*7340*/  LDC R22, c[0x0][0x618] ;  /* 0x00018600ff167b82 */ /* 0x000e220000000800 */
[----:B------:R-:W-:Y:S01]  /*7350*/  I2FP.F32.U32 R6, R4 ;  /* 0x0000000400067245 */ /* 0x000fe20000201000 */
[----:B------:R-:W-:Y:S01]  /*7360*/  ULDC UR4, c[0x0][0x150] ;  /* 0x0000540000047ab9 */ /* 0x000fe20000000800 */
[----:B------:R-:W-:Y:S02]  /*7370*/  SHF.R.U32.HI R5, RZ, R14, R11 ;  /* 0x0000000eff057219 */ /* 0x000fe4000001160b */
[----:B------:R-:W-:Y:S01]  /*7380*/  IADD3 R9, P0, RZ, -R12, RZ ;  /* 0x8000000cff097210 */ /* 0x000fe20007f1e0ff */
[----:B------:R-:W-:Y:S01]  /*7390*/  FMUL R11, R6, UR4 ;  /* 0x00000004060b7c20 */ /* 0x000fe20008400000 */
[----:B------:R-:W-:Y:S01]  /*73a0*/  ULDC UR4, c[0x0][0x154] ;  /* 0x0000550000047ab9 */ /* 0x000fe20000000800 */
[----:B------:R-:W1:Y:S02]  /*73b0*/  LDC.64 R24, c[0x0][0x640] ;  /* 0x00019000ff187b82 */ /* 0x000e640000000a00 */
[----:B------:R-:W-:-:S02]  /*73c0*/  IMAD.X R5, RZ, RZ, ~R5, P0 ;  /* 0x000000ffff057224 */ /* 0x000fc400000e0e05 */
[----:B------:R-:W2:Y:S01]  /*73d0*/  F2I.U32.TRUNC.NTZ R11, R11 ;  /* 0x0000000b000b7305 */ /* 0x000ea2000020f000 */
[----:B------:R-:W-:-:S03]  /*73e0*/  IMAD.WIDE.U32 R6, R9, R20, R16 ;  /* 0x0000001409067225 */ /* 0x000fc600078e0010 */
[----:B------:R-:W3:Y:S01]  /*73f0*/  LDC R13, c[0x0][0x144] ;  /* 0x00005100ff0d7b82 */ /* 0x000ee20000000800 */
[----:B------:R-:W-:-:S04]  /*7400*/  IMAD R8, R5, R20, RZ ;  /* 0x0000001405087224 */ /* 0x000fc800078e02ff */
[----:B------:R-:W-:Y:S02]  /*7410*/  IMAD R5, R9, R21, R8 ;  /* 0x0000001509057224 */ /* 0x000fe400078e0208 */
[----:B------:R-:W-:Y:S01]  /*7420*/  IMAD.MOV.U32 R8, RZ, RZ, -0x1 ;  /* 0xffffffffff087424 */ /* 0x000fe200078e00ff */
[----:B------:R-:W4:Y:S01]  /*7430*/  LDC R14, c[0x0][0x608] ;  /* 0x00018200ff0e7b82 */ /* 0x000f220000000800 */
[----:B------:R-:W-:Y:S01]  /*7440*/  IMAD.IADD R5, R7, 0x1, R5 ;  /* 0x0000000107057824 */ /* 0x000fe200078e0205 */
[----:B------:R-:W-:-:S04]  /*7450*/  I2FP.F32.U32 R7, R3 ;  /* 0x0000000300077245 */ /* 0x000fc80000201000 */
[-C--:B0-----:R-:W-:Y:S01]  /*7460*/  SHF.R.U64 R10, R6, R22.reuse, R5 ;  /* 0x00000016060a7219 */ /* 0x081fe20000001205 */
[----:B--2---:R-:W-:Y:S01]  /*7470*/  IMAD.MOV R6, RZ, RZ, -R11 ;  /* 0x000000ffff067224 */ /* 0x004fe200078e0a0b */
[----:B------:R-:W0:Y:S01]  /*7480*/  LDC R9, c[0x0][0x658] ;  /* 0x00019600ff097b82 */ /* 0x000e220000000800 */
[----:B-1----:R-:W-:Y:S01]  /*7490*/  ISETP.NE.U32.AND P0, PT, R24, RZ, PT ;  /* 0x000000ff1800720c */ /* 0x002fe20003f05070 */
[----:B------:R-:W-:Y:S01]  /*74a0*/  FMUL R7, R7, UR4 ;  /* 0x0000000407077c20 */ /* 0x000fe20008400000 */
[----:B------:R-:W-:Y:S02]  /*74b0*/  SHF.R.U32.HI R5, RZ, R22, R5 ;  /* 0x00000016ff057219 */ /* 0x000fe40000011605 */
[----:B------:R-:W-:-:S03]  /*74c0*/  ISETP.NE.AND.EX P0, PT, R25, RZ, PT, P0 ;  /* 0x000000ff1900720c */ /* 0x000fc60003f05300 */
[----:B------:R-:W1:Y:S01]  /*74d0*/  LDC R20, c[0x0][0x148] ;  /* 0x00005200ff147b82 */ /* 0x000e620000000800 */
[----:B---3--:R-:W-:Y:S02]  /*74e0*/  IMAD R23, R13, R6, R4 ;  /* 0x000000060d177224 */ /* 0x008fe400078e0204 */
[----:B------:R-:W-:-:S05]  /*74f0*/  IMAD.MOV.U32 R6, RZ, RZ, 0x1 ;  /* 0x00000001ff067424 */ /* 0x000fca00078e00ff */
[----:B------:R-:W2:Y:S01]  /*7500*/  LDC R21, c[0x0][0x600] ;  /* 0x00018000ff157b82 */ /* 0x000ea20000000800 */
[-CC-:B----4-:R-:W-:Y:S02]  /*7510*/  SHF.R.U64 R13, R10, R14.reuse, R5.reuse ;  /* 0x0000000e0a0d7219 */ /* 0x190fe40000001205 */
[----:B------:R-:W-:Y:S02]  /*7520*/  SHF.R.U32.HI R4, RZ, R14, R5 ;  /* 0x0000000eff047219 */ /* 0x000fe40000011605 */
[----:B------:R3:W4:Y:S03]  /*7530*/  F2I.U32.TRUNC.NTZ R14, R7 ;  /* 0x00000007000e7305 */ /* 0x000726000020f000 */
[----:B------:R-:W1:Y:S01]  /*7540*/  LDC R26, c[0x0][0x648] ;  /* 0x00019200ff1a7b82 */ /* 0x000e620000000800 */
[-C--:B0-----:R-:W-:Y:S02]  /*7550*/  SHF.R.U64 R15, R13, R9.reuse, R4 ;  /* 0x000000090d0f7219 */ /* 0x081fe40000001204 */
[----:B------:R-:W-:-:S02]  /*7560*/  SHF.L.U32 R8, R8, R9, RZ ;  /* 0x0000000908087219 */ /* 0x000fc400000006ff */
[-C--:B------:R-:W-:Y:S01]  /*7570*/  SHF.R.U32.HI R5, RZ, R9.reuse, R4 ;  /* 0x00000009ff057219 */ /* 0x080fe20000011604 */
[----:B------:R-:W-:Y:S01]  /*7580*/  IMAD.MOV.U32 R4, RZ, RZ, R15 ;  /* 0x000000ffff047224 */ /* 0x000fe200078e000f */
[----:B------:R-:W-:Y:S01]  /*7590*/  SHF.L.U32 R22, R6, R9, RZ ;  /* 0x0000000906167219 */ /* 0x000fe200000006ff */
[----:B------:R-:W0:Y:S01]  /*75a0*/  LDC R27, c[0x0][0x638] ;  /* 0x00018e00ff1b7b82 */ /* 0x000e220000000800 */
[----:B------:R-:W-:-:S07]  /*75b0*/  LOP3.LUT R28, RZ, R8, RZ, 0x33, !PT ;  /* 0x00000008ff1c7212 */ /* 0x000fce00078e33ff */
        /* <DEDUP_REMOVED lines=12> */
.L_x_160:
[----:B------:R-:W-:Y:S01]  /*7680*/  ISETP.NE.AND P0, PT, R2, 0x1, PT ;  /* 0x000000010200780c */ /* 0x000fe20003f05270 */
[----:B--2---:R-:W-:Y:S01]  /*7690*/  VIADD R7, R21, 0xffffffff ;  /* 0xffffffff15077836 */ /* 0x004fe20000000000 */
[----:B-1----:R-:W-:Y:S01]  /*76a0*/  SHF.R.U64 R5, R4, R26, R5 ;  /* 0x0000001a04057219 */ /* 0x002fe20000001205 */
[----:B------:R-:W-:Y:S01]  /*76b0*/  IMAD.MOV R14, RZ, RZ, -R14 ;  /* 0x000000ffff0e7224 */ /* 0x000fe200078e0a0e */
[----:B------:R-:W-:Y:S01]  /*76c0*/  LOP3.LUT R4, R13, R28, RZ, 0xc0, !PT ;  /* 0x0000001c0d047212 */ /* 0x000fe200078ec0ff */
[----:B------:R-:W-:Y:S01]  /*76d0*/  IMAD.MOV.U32 R8, RZ, RZ, R12 ;  /* 0x000000ffff087224 */ /* 0x000fe200078e000c */
[----:B------:R-:W-:Y:S01]  /*76e0*/  LOP3.LUT R10, R10, R7, RZ, 0xc0, !PT ;  /* 0x000000070a0a7212 */ /* 0x000fe200078ec0ff */
[----:B------:R-:W-:Y:S02]  /*76f0*/  IMAD.MOV R6, RZ, RZ, -R5 ;  /* 0x000000ffff067224 */ /* 0x000fe400078e0a05 */
[----:B------:R-:W-:-:S04]  /*7700*/  IMAD R4, R22, R5, R4 ;  /* 0x0000000516047224 */ /* 0x000fc800078e0204 */
[----:B------:R-:W-:Y:S02]  /*7710*/  @P0 IMAD R23, R20, R14, R3 ;  /* 0x0000000e14170224 */ /* 0x000fe400078e0203 */
[----:B0-----:R-:W-:Y:S02]  /*7720*/  IMAD R3, R6, R27, R15 ;  /* 0x0000001b06037224 */ /* 0x001fe400078e020f */
[----:B------:R-:W-:Y:S02]  /*7730*/  IMAD R7, R4, R29, R23 ;  /* 0x0000001d04077224 */ /* 0x000fe400078e0217 */
[----:B------:R-:W-:Y:S02]  /*7740*/  IMAD R4, R3, R21, R10 ;  /* 0x0000001503047224 */ /* 0x000fe400078e020a */
[----:B------:R-:W-:-:S03]  /*7750*/  IMAD.MOV.U32 R6, RZ, RZ, 0x1 ;  /* 0x00000001ff067424 */ /* 0x000fc600078e00ff */
[----:B------:R-:W-:Y:S02]  /*7760*/  SEL R9, R4, R7, !P0 ;  /* 0x0000000704097207 */ /* 0x000fe40004000000 */
[----:B------:R-:W-:-:S07]  /*7770*/  SEL R7, R7, R4, !P0 ;  /* 0x0000000407077207 */ /* 0x000fce0004000000 */
.L_x_158:
[----:B------:R-:W-:-:S08]  /*7780*/  NOP ;  /* 0x0000000000007918 */ /* 0x000fd00000000000 */
[----:B------:R-:W0:-:S00]  /*7790*/  USETMAXREG.DEALLOC.CTAPOOL 0x28 ;  /* 0x00000028000079c8 */ /* 0x000e0000080e0500 */
[----:B0-----:R-:W-:-:S13]  /*77a0*/  ISETP.NE.AND P0, PT, R0, RZ, PT ;  /* 0x000000ff0000720c */ /* 0x001fda0003f05270 */
[----:B------:R-:W-:Y:S05]  /*77b0*/  @P0 EXIT ;  /* 0x000000000000094d */ /* 0x000fea0003800000 */
[----:B------:R-:W-:Y:S01]  /*77c0*/  LOP3.LUT P0, RZ, R6, 0xff, RZ, 0xc0, !PT ;  /* 0x000000ff06ff7812 */ /* 0x000fe2000780c0ff */
[----:B------:R-:W-:Y:S02]  /*77d0*/  IMAD.MOV.U32 R0, RZ, RZ, 0x1 ;  /* 0x00000001ff007424 */ /* 0x000fe400078e00ff */
[----:B------:R-:W-:-:S10]  /*77e0*/  IMAD.MOV.U32 R12, RZ, RZ, RZ ;  /* 0x000000ffff0c7224 */ /* 0x000fd400078e00ff */
[----:B------:R-:W-:Y:S05]  /*77f0*/  @!P0 BRA `(.L_x_161) ;  /* 0x0000000c00308947 */ /* 0x000fea0003800000 */
[----:B------:R-:W0:Y:S01]  /*7800*/  LDC R0, c[0x0][0x28c] ;  /* 0x0000a300ff007b82 */ /* 0x000e220000000800 */
[----:B------:R-:W-:Y:S01]  /*7810*/  ULDC UR5, c[0x0][0x600] ;  /* 0x0001800000057ab9 */ /* 0x000fe20000000800 */
[----:B------:R-:W-:Y:S01]  /*7820*/  ULDC UR4, c[0x0][0xc] ;  /* 0x0000030000047ab9 */ /* 0x000fe20000000800 */
[----:B------:R-:W-:Y:S01]  /*7830*/  UIADD3 UR16, UR5, -0x1, URZ ;  /* 0xffffffff05107890 */ /* 0x000fe2000fffe03f */
[C---:B------:R-:W-:Y:S01]  /*7840*/  LOP3.LUT P2, RZ, R18.reuse, 0x7f, RZ, 0xc0, !PT ;  /* 0x0000007f12ff7812 */ /* 0x040fe2000784c0ff */
[----:B------:R-:W-:Y:S01]  /*7850*/  ULDC UR6, c[0x0][0x658] ;  /* 0x0001960000067ab9 */ /* 0x000fe20000000800 */
[----:B------:R-:W-:Y:S01]  /*7860*/  ULDC UR5, c[0x0][0x10] ;  /* 0x0000040000057ab9 */ /* 0x000fe20000000800 */
[----:B------:R-:W-:Y:S01]  /*7870*/  UMOV UR7, 0xffffffff ;  /* 0xffffffff00077882 */ /* 0x000fe20000000000 */
[----:B------:R-:W-:Y:S01]  /*7880*/  UMOV UR8, 0x1 ;  /* 0x0000000100087882 */ /* 0x000fe20000000000 */
[----:B------:R-:W-:Y:S01]  /*7890*/  UIMAD.WIDE.U32 UR4, UR4, UR5, URZ ;  /* 0x00000005040472a5 */ /* 0x000fe2000f8e003f */
[----:B------:R-:W-:Y:S01]  /*78a0*/  LOP3.LUT P0, RZ, R18, 0x1f, RZ, 0xc0, !PT ;  /* 0x0000001f12ff7812 */ /* 0x000fe2000780c0ff */
[----:B------:R-:W-:Y:S01]  /*78b0*/  USHF.L.U32 UR7, UR7, UR6, URZ ;  /* 0x0000000607077299 */ /* 0x000fe2000800063f */
[----:B------:R-:W-:Y:S01]  /*78c0*/  BSSY B0, `(.L_x_161) ;  /* 0x00000bf000007945 */ /* 0x000fe20003800000 */
[----:B------:R-:W-:Y:S01]  /*78d0*/  USHF.L.U32 UR18, UR8, UR6, URZ ;  /* 0x0000000608127299 */ /* 0x000fe2000800063f */
[----:B------:R-:W-:Y:S01]  /*78e0*/  IMAD.MOV.U32 R13, RZ, RZ, 0x1 ;  /* 0x00000001ff0d7424 */ /* 0x000fe200078e00ff */
[----:B------:R-:W-:Y:S01]  /*78f0*/  LOP3.LUT R11, R19, 0x2, RZ, 0xfc, !PT ;  /* 0x00000002130b7812 */ /* 0x000fe200078efcff */
[----:B------:R-:W-:Y:S01]  /*7900*/  ULDC UR6, c[0x0][0x14] ;  /* 0x0000050000067ab9 */ /* 0x000fe20000000800 */
[----:B------:R-:W-:Y:S01]  /*7910*/  PLOP3.LUT P0, PT, P0, P2, PT, 0x8a, 0x0 ;  /* 0x000000000000781c */ /* 0x000fe20000705172 */
[----:B------:R-:W-:Y:S01]  /*7920*/  UIMAD.WIDE.U32 UR20, UR4, UR6, URZ ;  /* 0x00000006041472a5 */ /* 0x000fe2000f8e003f */
[----:B------:R-:W-:Y:S01]  /*7930*/  IMAD.MOV.U32 R12, RZ, RZ, RZ ;  /* 0x000000ffff0c7224 */ /* 0x000fe200078e00ff */
[----:B------:R-:W-:-:S02]  /*7940*/  UIMAD UR13, UR5, UR6, URZ ;  /* 0x00000006050d72a4 */ /* 0x000fc4000f8e023f */
[----:B------:R-:W-:Y:S01]  /*7950*/  ULOP3.LUT UR17, URZ, UR7, URZ, 0x33, !UPT ;  /* 0x000000073f117292 */ /* 0x000fe2000f8e333f */
[----:B0-----:R-:W-:Y:S01]  /*7960*/  VIADD R0, R0, 0xf ;  /* 0x0000000f00007836 */ /* 0x001fe20000000000 */
[----:B------:R-:W-:Y:S01]  /*7970*/  UIADD3 UR13, UR21, UR13, URZ ;  /* 0x0000000d150d7290 */ /* 0x000fe2000fffe03f */
[----:B------:R-:W-:-:S03]  /*7980*/  ULDC.64 UR22, c[0x0][0x198] ;  /* 0x0000660000167ab9 */ /* 0x000fc60000000a00 */
[----:B------:R-:W-:-:S04]  /*7990*/  SHF.R.S32.HI R3, RZ, 0x1f, R0 ;  /* 0x0000001fff037819 */ /* 0x000fc80000011400 */
[----:B------:R-:W-:Y:S01]  /*79a0*/  LEA.HI R3, R3, R0, RZ, 0x4 ;  /* 0x0000000003037211 */ /* 0x000fe200078f20ff */
[----:B------:R-:W-:-:S03]  /*79b0*/  IMAD.MOV.U32 R0, RZ, RZ, 0x1 ;  /* 0x00000001ff007424 */ /* 0x000fc600078e00ff */
[----:B------:R-:W-:-:S05]  /*79c0*/  SHF.R.S32.HI R3, RZ, 0x4, R3 ;  /* 0x00000004ff037819 */ /* 0x000fca0000011403 */
[----:B------:R-:W-:-:S07]  /*79d0*/  VIADD R10, R3, 0x1 ;  /* 0x00000001030a7836 */ /* 0x000fce0000000000 */
.L_x_173:
[----:B------:R-:W-:-:S03]  /*79e0*/  UMOV UR4, 0xffffffff ;  /* 0xffffffff00047882 */ /* 0x000fc60000000000 */
[----:B------:R-:W-:Y:S05]  /*79f0*/  BRA.DIV UR4, `(.L_x_162) ;  /* 0x0000001a04247947 */ /* 0x000fea000b800000 */
[----:B------:R-:W-:-:S13]  /*7a00*/  ELECT P6, URZ, PT ;  /* 0x00000000003f782f */ /* 0x000fda00038c0000 */
.L_x_202:
[----:B------:R-:W0:Y:S01]  /*7a10*/  LDC R4, c[0x0][0x28c] ;  /* 0x0000a300ff047b82 */ /* 0x000e220000000800 */
[----:B------:R-:W-:Y:S01]  /*7a20*/  BSSY B1, `(.L_x_163) ;  /* 0x0000037000017945 */ /* 0x000fe20003800000 */
[----:B0-----:R-:W-:-:S13]  /*7a30*/  ISETP.LT.OR P6, PT, R4, 0x1, !P6 ;  /* 0x000000010400780c */ /* 0x001fda00077c1670 */
[----:B------:R-:W-:Y:S05]  /*7a40*/  @P6 BRA `(.L_x_164) ;  /* 0x0000000000d06947 */ /* 0x000fea0003800000 */
[----:B------:R-:W-:Y:S02]  /*7a50*/  IMAD.SHL.U32 R15, R9, 0x40, RZ ;  /* 0x00000040090f7824 */ /* 0x000fe400078e00ff */
[----:B------:R-:W-:Y:S02]  /*7a60*/  IMAD.SHL.U32 R18, R7, 0x100, RZ ;  /* 0x0000010007127824 */ /* 0x000fe400078e00ff */
[----:B------:R-:W-:Y:S02]  /*7a70*/  IMAD.MOV.U32 R20, RZ, RZ, RZ ;  /* 0x000000ffff147224 */ /* 0x000fe400078e00ff */
[----:B------:R-:W-:Y:S02]  /*7a80*/  IMAD.MOV.U32 R4, RZ, RZ, R10 ;  /* 0x000000ffff047224 */ /* 0x000fe400078e000a */
[----:B------:R-:W-:Y:S02]  /*7a90*/  IMAD.MOV.U32 R5, RZ, RZ, R0 ;  /* 0x000000ffff057224 */ /* 0x000fe400078e0000 */
[----:B------:R-:W-:-:S07]  /*7aa0*/  IMAD.MOV.U32 R6, RZ, RZ, R12 ;  /* 0x000000ffff067224 */ /* 0x000fce00078e000c */
.L_x_168:
[----:B------:R-:W0:Y:S01]  /*7ab0*/  S2R R14, SR_CgaCtaId ;  /* 0x00000000000e7919 */ /* 0x000e220000008800 */
[----:B------:R-:W-:Y:S01]  /*7ac0*/  MOV R7, 0x400 ;  /* 0x0000040000077802 */ /* 0x000fe20000000f00 */
[----:B------:R-:W1:Y:S03]  /*7ad0*/  @!P2 LDC R9, c[0x0][0x500] ;  /* 0x00014000ff09ab82 */ /* 0x000e660000000800 */
[----:B0-----:R-:W-:Y:S02]  /*7ae0*/  LEA R21, R14, R7, 0x18 ;  /* 0x000000070e157211 */ /* 0x001fe400078ec0ff */
[----:B------:R-:W-:-:S03]  /*7af0*/  SHF.L.U32 R7, R5, 0x1f, RZ ;  /* 0x0000001f05077819 */ /* 0x000fc600000006ff */
[----:B------:R-:W-:-:S04]  /*7b00*/  IMAD R14, R6, 0x8, R21 ;  /* 0x00000008060e7824 */ /* 0x000fc800078e0215 */
[----:B------:R-:W0:Y:S02]  /*7b10*/  SYNCS.PHASECHK.TRANS64.TRYWAIT P1, [R14+URZ+0xb0], R7 ;  /* 0x0000b0070e0075a7 */ /* 0x000e24000802017f */
[----:B01----:R-:W-:Y:S05]  /*7b20*/  @!P1 BRA `(.L_x_165) ;  /* 0x0000001400f89947 */ /* 0x003fea0003800000 */
.L_x_203:
[----:B0-----:R-:W-:Y:S01]  /*7b30*/  PRMT R7, R11, 0x9910, RZ ;  /* 0x000099100b077816 */ /* 0x001fe200000000ff */
[----:B------:R0:W-:Y:S03]  /*7b40*/  @!P2 SYNCS.ARRIVE.TRANS64 RZ, [R14+URZ], R9 ;  /* 0x000000090effa9a7 */ /* 0x0001e6000800003f */
[----:B------:R-:W-:-:S13]  /*7b50*/  ISETP.NE.AND P1, PT, R7, 0x2, PT ;  /* 0x000000020700780c */ /* 0x000fda0003f25270 */
[----:B0-----:R-:W-:Y:S05]  /*7b60*/  @P1 BRA `(.L_x_166) ;  /* 0x0000000000041947 */ /* 0x001fea0003800000 */
[----:B------:R-:W-:Y:S01]  /*7b70*/  BPT.TRAP 0x1 ;  /* 0x000000040000795c */ /* 0x000fe20000300000 */
.L_x_166:
[----:B------:R-:W-:Y:S05]  /*7b80*/  @P0 BRA `(.L_x_167) ;  /* 0x0000000000040947 */ /* 0x000fea0003800000 */
[----:B------:R-:W-:Y:S01]  /*7b90*/  BPT.TRAP 0x1 ;  /* 0x000000040000795c */ /* 0x000fe20000300000 */
.L_x_167:
[--C-:B------:R-:W-:Y:S01]  /*7ba0*/  IMAD R7, R6, 0x2000, R21.reuse ;  /* 0x0000200006077824 */ /* 0x100fe200078e0215 */
[----:B------:R-:W-:Y:S01]  /*7bb0*/  R2UR UR9, R14 ;  /* 0x000000000e0972ca */ /* 0x000fe200000e0000 */
[----:B------:R-:W-:Y:S01]  /*7bc0*/  IMAD R21, R6, 0x800, R21 ;  /* 0x0000080006157824 */ /* 0x000fe200078e0215 */
[----:B------:R-:W-:Y:S01]  /*7bd0*/  UIADD3 UR4, UP0, UR22, 0xf0, URZ ;  /* 0x000000f016047890 */ /* 0x000fe2000ff1e03f */
[----:B------:R-:W-:Y:S01]  /*7be0*/  VIADD R4, R4, 0xffffffff ;  /* 0xffffffff04047836 */ /* 0x000fe20000000000 */
[----:B------:R-:W-:Y:S01]  /*7bf0*/  R2UR UR5, R7 ;  /* 0x00000000070572ca */ /* 0x000fe200000e0000 */
[----:B------:R-:W-:Y:S01]  /*7c00*/  UIADD3 UR24, UP1, UR22, 0x1f0, URZ ;  /* 0x000001f016187890 */ /* 0x000fe2000ff3e03f */
[----:B------:R-:W-:Y:S01]  /*7c10*/  R2UR UR8, R21 ;  /* 0x00000000150872ca */ /* 0x000fe200000e0000 */
[----:B------:R-:W-:Y:S01]  /*7c20*/  VIADD R6, R6, 0x1 ;  /* 0x0000000106067836 */ /* 0x000fe20000000000 */
[----:B------:R-:W-:Y:S01]  /*7c30*/  R2UR UR11, R18 ;  /* 0x00000000120b72ca */ /* 0x000fe200000e0000 */
[----:B------:R-:W-:Y:S01]  /*7c40*/  UIADD3.X UR25, URZ, UR23, URZ, UP1, !UPT ;  /* 0x000000173f197290 */ /* 0x000fe20008ffe43f */
[----:B------:R-:W-:Y:S01]  /*7c50*/  R2UR UR10, R20 ;  /* 0x00000000140a72ca */ /* 0x000fe200000e0000 */
[----:B------:R-:W-:Y:S01]  /*7c60*/  UMOV UR6, 0x0 ;  /* 0x0000000000067882 */ /* 0x000fe20000000000 */
[----:B------:R-:W-:Y:S01]  /*7c70*/  R2UR UR12, R8 ;  /* 0x00000000080c72ca */ /* 0x000fe200000e0000 */
[----:B------:R-:W-:Y:S01]  /*7c80*/  UMOV UR7, 0x10000000 ;  /* 0x1000000000077882 */ /* 0x000fe20000000000 */
[----:B------:R-:W-:Y:S01]  /*7c90*/  R2UR UR19, R15 ;  /* 0x000000000f1372ca */ /* 0x000fe200000e0000 */
[----:B------:R-:W-:Y:S01]  /*7ca0*/  VIADD R20, R20, 0x10 ;  /* 0x0000001014147836 */ /* 0x000fe20000000000 */
[----:B------:R-:W-:Y:S01]  /*7cb0*/  ISETP.GT.AND P3, PT, R4, 0x1, PT ;  /* 0x000000010400780c */ /* 0x000fe20003f64270 */
[----:B------:R-:W-:Y:S01]  /*7cc0*/  UIADD3 UR14, UR5, 0x280, URZ ;  /* 0x00000280050e7890 */ /* 0x000fe2000fffe03f */
[----:B------:R-:W-:Y:S01]  /*7cd0*/  ISETP.NE.AND P1, PT, R6, 0x16, PT ;  /* 0x000000160600780c */ /* 0x000fe20003f25270 */
[----:B------:R-:W-:-:S02]  /*7ce0*/  UIADD3.X UR5, URZ, UR23, URZ, UP0, !UPT ;  /* 0x000000173f057290 */ /* 0x000fc400087fe43f */
[----:B------:R-:W-:Y:S01]  /*7cf0*/  UIADD3 UR15, UR8, 0x2c280, URZ ;  /* 0x0002c280080f7890 */ /* 0x000fe2000fffe03f */
[----:B------:R-:W-:Y:S02]  /*7d00*/  SEL R14, RZ, 0x1, P1 ;  /* 0x00000001ff0e7807 */ /* 0x000fe40000800000 */
[----:B------:R-:W-:Y:S01]  /*7d10*/  UMOV UR8, UR14 ;  /* 0x0000000e00087c82 */ /* 0x000fe20008000000 */
[----:B------:R-:W-:Y:S02]  /*7d20*/  SEL R6, R6, RZ, P1 ;  /* 0x000000ff06067207 */ /* 0x000fe40000800000 */
[----:B------:R-:W-:Y:S01]  /*7d30*/  LOP3.LUT R5, R5, R14, RZ, 0x3c, !PT ;  /* 0x0000000e05057212 */ /* 0x000fe200078e3cff */
[----:B------:R0:W-:Y:S02]  /*7d40*/  UTMALDG.3D [UR8], [UR4], desc[UR6] ;  /* 0x00000608040075b4 */ /* 0x0001e40008011000 */
[----:B0-----:R-:W-:Y:S01]  /*7d50*/  UMOV UR8, UR15 ;  /* 0x0000000f00087c82 */ /* 0x001fe20008000000 */
[----:B------:R-:W-:-:S02]  /*7d60*/  UMOV UR11, UR19 ;  /* 0x00000013000b7c82 */ /* 0x000fc40008000000 */
[----:B------:R0:W-:Y:S02]  /*7d70*/  UTMALDG.3D [UR8], [UR24], desc[UR6] ;  /* 0x00000608180075b4 */ /* 0x0001e40008011000 */
[----:B0-----:R-:W-:Y:S05]  /*7d80*/  @P3 BRA `(.L_x_168) ;  /* 0xfffffffc00483947 */ /* 0x001fea000383ffff */
.L_x_164:
[----:B------:R-:W-:Y:S05]  /*7d90*/  BSYNC B1 ;  /* 0x0000000000017941 */ /* 0x000fea0003800000 */
.L_x_163:
[----:B------:R-:W-:Y:S01]  /*7da0*/  LOP3.LUT P3, RZ, R13, 0xff, RZ, 0xc0, !PT ;  /* 0x000000ff0dff7812 */ /* 0x000fe2000786c0ff */
[----:B------:R-:W-:Y:S01]  /*7db0*/  IMAD.IADD R12, R3, 0x1, R12 ;  /* 0x00000001030c7824 */ /* 0x000fe200078e020c */
[----:B------:R-:W-:Y:S01]  /*7dc0*/  IADD3 R16, P4, R16, UR20, RZ ;  /* 0x0000001410107c10 */ /* 0x000fe2000ff9e0ff */
[----:B------:R-:W-:Y:S01]  /*7dd0*/  ULDC.64 UR4, c[0x0][0x650] ;  /* 0x0001940000047ab9 */ /* 0x000fe20000000a00 */
[----:B------:R-:W-:Y:S01]  /*7de0*/  BSSY B1, `(.L_x_169) ;  /* 0x000006a000017945 */ /* 0x000fe20003800000 */
[----:B------:R-:W-:Y:S01]  /*7df0*/  IMAD.MOV.U32 R9, RZ, RZ, -0x1 ;  /* 0xffffffffff097424 */ /* 0x000fe200078e00ff */
[----:B------:R-:W-:Y:S01]  /*7e00*/  ISETP.GT.U32.AND P1, PT, R12, 0x15, PT ;  /* 0x000000150c00780c */ /* 0x000fe20003f24070 */
[----:B------:R-:W-:Y:S01]  /*7e10*/  IMAD.MOV.U32 R8, RZ, RZ, -0x1 ;  /* 0xffffffffff087424 */ /* 0x000fe200078e00ff */
[----:B------:R-:W-:Y:S02]  /*7e20*/  IADD3.X R17, R17, UR13, RZ, P4, !PT ;  /* 0x0000000d11117c10 */ /* 0x000fe4000a7fe4ff */
[----:B------:R-:W-:-:S02]  /*7e30*/  ISETP.LT.U32.AND P1, PT, R3, 0x16, P1 ;  /* 0x000000160300780c */ /* 0x000fc40000f21070 */
[----:B------:R-:W-:Y:S01]  /*7e40*/  PRMT R13, RZ, 0x7610, R13 ;  /* 0x00007610ff0d7816 */ /* 0x000fe2000000000d */
[----:B------:R-:W0:Y:S01]  /*7e50*/  @P3 S2R R5, SR_CgaCtaId ;  /* 0x0000000000053919 */ /* 0x000e220000008800 */
[----:B------:R-:W-:-:S04]  /*7e60*/  @P3 MOV R4, 0x400 ;  /* 0x0000040000043802 */ /* 0x000fc80000000f00 */
[----:B0-----:R-:W-:Y:S01]  /*7e70*/  @P3 LEA R6, R5, R4, 0x18 ;  /* 0x0000000405063211 */ /* 0x001fe200078ec0ff */
[----:B------:R-:W-:-:S03]  /*7e80*/  IMAD.WIDE.U32 R4, R12, -0x45d1745d, RZ ;  /* 0xba2e8ba30c047825 */ /* 0x000fc600078e00ff */
[----:B------:R0:W-:Y:S01]  /*7e90*/  @P3 SYNCS.ARRIVE.TRANS64.A1T0 RZ, [R6+URZ+0x178], RZ ;  /* 0x000178ff06ff39a7 */ /* 0x0001e2000810003f */
[----:B------:R-:W-:Y:S02]  /*7ea0*/  ISETP.GE.U32.AND P3, PT, R3, 0x16, PT ;  /* 0x000000160300780c */ /* 0x000fe40003f66070 */
[----:B------:R-:W-:Y:S02]  /*7eb0*/  SHF.R.U32.HI R7, RZ, 0x4, R5 ;  /* 0x00000004ff077819 */ /* 0x000fe40000011605 */
[----:B------:R-:W-:Y:S02]  /*7ec0*/  SEL R5, RZ, 0x1, !P1 ;  /* 0x00000001ff057807 */ /* 0x000fe40004800000 */
[----:B------:R-:W-:Y:S01]  /*7ed0*/  ISETP.GE.U32.AND P1, PT, R16, UR4, PT ;  /* 0x0000000410007c0c */ /* 0x000fe2000bf26070 */
[----:B------:R-:W-:Y:S01]  /*7ee0*/  IMAD R12, R7, -0x16, R12 ;  /* 0xffffffea070c7824 */ /* 0x000fe200078e020c */
[----:B------:R-:W-:Y:S02]  /*7ef0*/  LOP3.LUT R0, R0, R5, RZ, 0x3c, !PT ;  /* 0x0000000500007212 */ /* 0x000fe400078e3cff */
[----:B------:R-:W-:-:S02]  /*7f00*/  ISETP.GE.U32.AND.EX P1, PT, R17, UR5, PT, P1 ;  /* 0x0000000511007c0c */ /* 0x000fc4000bf26110 */
[----:B------:R-:W-:Y:S02]  /*7f10*/  PRMT R4, RZ, 0x7610, R4 ;  /* 0x00007610ff047816 */ /* 0x000fe40000000004 */
[----:B------:R-:W-:Y:S01]  /*7f20*/  @P3 LOP3.LUT R0, R0, 0x1, R7, 0x78, !PT ;  /* 0x0000000100003812 */ /* 0x000fe200078e7807 */
[----:B------:R-:W-:-:S08]  /*7f30*/  IMAD.MOV.U32 R7, RZ, RZ, -0x1 ;  /* 0xffffffffff077424 */ /* 0x000fd000078e00ff */
[----:B0-----:R-:W-:Y:S05]  /*7f40*/  @P1 BRA `(.L_x_170) ;  /* 0x00000004004c1947 */ /* 0x001fea0003800000 */
[----:B------:R-:W-:Y:S01]  /*7f50*/  ULDC.64 UR4, c[0x0][0x628] ;  /* 0x00018a0000047ab9 */ /* 0x000fe20000000a00 */
[----:B------:R-:W0:Y:S01]  /*7f60*/  S2R R15, SR_CTAID.X ;  /* 0x00000000000f7919 */ /* 0x000e220000002500 */
[----:B------:R-:W-:Y:S01]  /*7f70*/  ISETP.NE.U32.AND P1, PT, RZ, UR4, PT ;  /* 0x00000004ff007c0c */ /* 0x000fe2000bf25070 */
[----:B------:R-:W-:Y:S01]  /*7f80*/  ULDC UR7, c[0x0][0x630] ;  /* 0x00018c0000077ab9 */ /* 0x000fe20000000800 */
[----:B------:R-:W-:Y:S01]  /*7f90*/  IMAD.MOV.U32 R4, RZ, RZ, R16 ;  /* 0x000000ffff047224 */ /* 0x000fe200078e0010 */
[----:B------:R-:W1:Y:S01]  /*7fa0*/  S2R R14, SR_CTAID.Y ;  /* 0x00000000000e7919 */ /* 0x000e620000002600 */
[----:B------:R-:W-:Y:S01]  /*7fb0*/  ISETP.NE.AND.EX P1, PT, RZ, UR5, PT, P1 ;  /* 0x00000005ff007c0c */ /* 0x000fe2000bf25310 */
[----:B------:R-:W-:-:S12]  /*7fc0*/  IMAD.MOV.U32 R5, RZ, RZ, R17 ;  /* 0x000000ffff057224 */ /* 0x000fd800078e0011 */
[----:B------:R-:W-:Y:S05]  /*7fd0*/  @!P1 BRA `(.L_x_171) ;  /* 0x0000000000289947 */ /* 0x000fea0003800000 */
[----:B------:R-:W-:Y:S02]  /*7fe0*/  ULDC UR6, c[0x0][0x634] ;  /* 0x00018d0000067ab9 */ /* 0x000fe40000000800 */
[----:B------:R-:W-:-:S05]  /*7ff0*/  IADD3 R9, P1, R16, UR6, RZ ;  /* 0x0000000610097c10 */ /* 0x000fca000ff3e0ff */
[----:B------:R-:W-:-:S04]  /*8000*/  IMAD.X R21, RZ, RZ, R17, P1 ;  /* 0x000000ffff157224 */ /* 0x000fc800008e0611 */
[----:B------:R-:W-:-:S04]  /*8010*/  IMAD.WIDE.U32 R6, R21, UR4, RZ ;  /* 0x0000000415067c25 */ /* 0x000fc8000f8e00ff */
[----:B------:R-:W-:-:S04]  /*8020*/  IMAD.WIDE.U32 R6, P1, R9, UR5, R6 ;  /* 0x0000000509067c25 */ /* 0x000fc8000f820006 */
[----:B------:R-:W-:-:S04]  /*8030*/  IMAD.WIDE.U32 R8, R9, UR4, RZ ;  /* 0x0000000409087c25 */ /* 0x000fc8000f8e00ff */
[----:B------:R-:W-:Y:S01]  /*8040*/  IMAD.X R5, RZ, RZ, RZ, P1 ;  /* 0x000000ffff057224 */ /* 0x000fe200008e06ff */
[----:B------:R-:W-:Y:S01]  /*8050*/  IADD3 RZ, P1, R9, R6, RZ ;  /* 0x0000000609ff7210 */ /* 0x000fe20007f3e0ff */
[----:B------:R-:W-:-:S04]  /*8060*/  IMAD.MOV.U32 R4, RZ, RZ, R7 ;  /* 0x000000ffff047224 */ /* 0x000fc800078e0007 */
[----:B------:R-:W-:-:S08]  /*8070*/  IMAD.WIDE.U32.X R4, R21, UR5, R4, P1 ;  /* 0x0000000515047c25 */ /* 0x000fd000088e0404 */
.L_x_171:
[--C-:B------:R-:W-:Y:S01]  /*8080*/  SHF.R.U64 R8, R4, UR7, R5.reuse ;  /* 0x0000000704087c19 */ /* 0x100fe20008001205 */
[----:B------:R-:W-:Y:S01]  /*8090*/  ULDC.64 UR4, c[0x0][0x620] ;  /* 0x0001880000047ab9 */ /* 0x000fe20000000a00 */
[----:B------:R-:W-:Y:S01]  /*80a0*/  SHF.R.U32.HI R4, RZ, UR7, R5 ;  /* 0x00000007ff047c19 */ /* 0x000fe20008011605 */
[----:B------:R-:W2:Y:S01]  /*80b0*/  LDC R24, c[0x0][0x144] ;  /* 0x00005100ff187b82 */ /* 0x000ea20000000800 */
[----:B------:R-:W-:Y:S01]  /*80c0*/  IADD3 R7, P1, RZ, -R8, RZ ;  /* 0x80000008ff077210 */ /* 0x000fe20007f3e0ff */
[----:B------:R-:W-:Y:S01]  /*80d0*/  ULDC.64 UR8, c[0x0][0x640] ;  /* 0x0001900000087ab9 */ /* 0x000fe20000000a00 */
[----:B0-----:R-:W-:Y:S01]  /*80e0*/  I2FP.F32.U32 R9, R15 ;  /* 0x0000000f00097245 */ /* 0x001fe20000201000 */
[----:B------:R-:W-:Y:S02]  /*80f0*/  ULDC UR6, c[0x0][0x608] ;  /* 0x0001820000067ab9 */ /* 0x000fe40000000800 */
[----:B------:R-:W-:Y:S01]  /*8100*/  IMAD.X R4, RZ, RZ, ~R4, P1 ;  /* 0x000000ffff047224 */ /* 0x000fe200008e0e04 */
[----:B------:R-:W-:Y:S01]  /*8110*/  ISETP.NE.U32.AND P1, PT, RZ, UR8, PT ;  /* 0x00000008ff007c0c */ /* 0x000fe2000bf25070 */
[----:B------:R-:W0:Y:S02]  /*8120*/  LDC R21, c[0x0][0x148] ;  /* 0x00005200ff157b82 */ /* 0x000e240000000800 */
[----:B------:R-:W-:Y:S01]  /*8130*/  IMAD R6, R4, UR4, RZ ;  /* 0x0000000404067c24 */ /* 0x000fe2000f8e02ff */
[----:B------:R-:W-:Y:S01]  /*8140*/  ISETP.NE.AND.EX P1, PT, RZ, UR9, PT, P1 ;  /* 0x00000009ff007c0c */ /* 0x000fe2000bf25310 */
[----:B------:R-:W-:Y:S01]  /*8150*/  IMAD.WIDE.U32 R4, R7, UR4, R16 ;  /* 0x0000000407047c25 */ /* 0x000fe2000f8e0010 */
[----:B------:R-:W-:-:S03]  /*8160*/  ULDC UR4, c[0x0][0x150] ;  /* 0x0000540000047ab9 */ /* 0x000fc60000000800 */
[----:B------:R-:W-:Y:S02]  /*8170*/  IMAD R7, R7, UR5, R6 ;  /* 0x0000000507077c24 */ /* 0x000fe4000f8e0206 */
[----:B------:R-:W-:Y:S01]  /*8180*/  FMUL R6, R9, UR4 ;  /* 0x0000000409067c20 */ /* 0x000fe20008400000 */
[----:B------:R-:W-:Y:S01]  /*8190*/  ULDC UR4, c[0x0][0x618] ;  /* 0x0001860000047ab9 */ /* 0x000fe20000000800 */
[----:B------:R-:W-:Y:S01]  /*81a0*/  ULDC UR5, c[0x0][0x154] ;  /* 0x0000550000057ab9 */ /* 0x000fe20000000800 */
[----:B------:R-:W-:-:S03]  /*81b0*/  IMAD.IADD R5, R5, 0x1, R7 ;  /* 0x0000000105057824 */ /* 0x000fc600078e0207 */
[----:B------:R-:W3:Y:S02]  /*81c0*/  F2I.U32.TRUNC.NTZ R6, R6 ;  /* 0x0000000600067305 */ /* 0x000ee4000020f000 */
[----:B------:R-:W-:Y:S02]  /*81d0*/  SHF.R.U64 R9, R4, UR4, R5 ;  /* 0x0000000404097c19 */ /* 0x000fe40008001205 */
[----:B-1----:R-:W-:-:S05]  /*81e0*/  I2FP.F32.U32 R4, R14 ;  /* 0x0000000e00047245 */ /* 0x002fca0000201000 */
[----:B------:R-:W-:Y:S01]  /*81f0*/  FMUL R22, R4, UR5 ;  /* 0x0000000504167c20 */ /* 0x000fe20008400000 */
[----:B------:R-:W-:Y:S01]  /*8200*/  SHF.R.U32.HI R4, RZ, UR4, R5 ;  /* 0x00000004ff047c19 */ /* 0x000fe20008011605 */
[----:B------:R-:W-:-:S03]  /*8210*/  ULDC UR4, c[0x0][0x658] ;  /* 0x0001960000047ab9 */ /* 0x000fc60000000800 */
[--C-:B------:R-:W-:Y:S01]  /*8220*/  SHF.R.U64 R20, R9, UR6, R4.reuse ;  /* 0x0000000609147c19 */ /* 0x100fe20008001204 */
[----:B------:R-:W1:Y:S01]  /*8230*/  F2I.U32.TRUNC.NTZ R22, R22 ;  /* 0x0000001600167305 */ /* 0x000e62000020f000 */
[----:B------:R-:W-:Y:S01]  /*8240*/  SHF.R.U32.HI R5, RZ, UR6, R4 ;  /* 0x00000006ff057c19 */ /* 0x000fe20008011604 */
[----:B---3--:R-:W-:-:S03]  /*8250*/  IMAD.MOV R6, RZ, RZ, -R6 ;  /* 0x000000ffff067224 */ /* 0x008fc600078e0a06 */
[----:B------:R-:W-:Y:S01]  /*8260*/  SHF.R.U64 R18, R20, UR4, R5 ;  /* 0x0000000414127c19 */ /* 0x000fe20008001205 */
[----:B--2---:R-:W-:Y:S01]  /*8270*/  IMAD R15, R24, R6, R15 ;  /* 0x00000006180f7224 */ /* 0x004fe200078e020f */
[----:B------:R-:W-:-:S03]  /*8280*/  SHF.R.U32.HI R23, RZ, UR4, R5 ;  /* 0x00000004ff177c19 */ /* 0x000fc60008011605 */
[----:B------:R-:W-:Y:S02]  /*8290*/  IMAD.MOV.U32 R4, RZ, RZ, R18 ;  /* 0x000000ffff047224 */ /* 0x000fe400078e0012 */
[----:B------:R-:W-:Y:S01]  /*82a0*/  IMAD.MOV.U32 R5, RZ, RZ, R23 ;  /* 0x000000ffff057224 */ /* 0x000fe200078e0017 */
[----:B-1----:R-:W-:Y:S06]  /*82b0*/  @!P1 BRA `(.L_x_172) ;  /* 0x0000000000289947 */ /* 0x002fec0003800000 */
[----:B------:R-:W-:Y:S02]  /*82c0*/  ULDC UR4, c[0x0][0x64c] ;  /* 0x0001930000047ab9 */ /* 0x000fe40000000800 */
[----:B------:R-:W-:-:S05]  /*82d0*/  IADD3 R5, P1, R18, UR4, RZ ;  /* 0x0000000412057c10 */ /* 0x000fca000ff3e0ff */
[----:B------:R-:W-:-:S04]  /*82e0*/  IMAD.X R23, RZ, RZ, R23, P1 ;  /* 0x000000ffff177224 */ /* 0x000fc800008e0617 */
[----:B------:R-:W-:-:S04]  /*82f0*/  IMAD.WIDE.U32 R6, R23, UR8, RZ ;  /* 0x0000000817067c25 */ /* 0x000fc8000f8e00ff */
[----:B------:R-:W-:-:S04]  /*8300*/  IMAD.WIDE.U32 R6, P1, R5, UR9, R6 ;  /* 0x0000000905067c25 */ /* 0x000fc8000f820006 */
[----:B------:R-:W-:-:S04]  /*8310*/  IMAD.WIDE.U32 R4, R5, UR8, RZ ;  /* 0x0000000805047c25 */ /* 0x000fc8000f8e00ff */
[----:B------:R-:W-:Y:S01]  /*8320*/  IMAD.MOV.U32 R4, RZ, RZ, R7 ;  /* 0x000000ffff047224 */ /* 0x000fe200078e0007 */
[----:B------:R-:W-:Y:S01]  /*8330*/  IADD3 RZ, P3, R5, R6, RZ ;  /* 0x0000000605ff7210 */ /* 0x000fe20007f7e0ff */
[----:B------:R-:W-:-:S04]  /*8340*/  IMAD.X R5, RZ, RZ, RZ, P1 ;  /* 0x000000ffff057224 */ /* 0x000fc800008e06ff */
[----:B------:R-:W-:-:S08]  /*8350*/  IMAD.WIDE.U32.X R4, R23, UR9, R4, P3 ;  /* 0x0000000917047c25 */ /* 0x000fd000098e0404 */
.L_x_172:
[----:B------:R-:W-:Y:S01]  /*8360*/  ISETP.NE.AND P1, PT, R2, 0x1, PT ;  /* 0x000000010200780c */ /* 0x000fe20003f25270 */
[----:B------:R-:W-:Y:S01]  /*8370*/  ULDC UR4, c[0x0][0x648] ;  /* 0x0001920000047ab9 */ /* 0x000fe20000000800 */
[----:B------:R-:W-:Y:S01]  /*8380*/  LOP3.LUT R20, R20, UR17, RZ, 0xc0, !PT ;  /* 0x0000001114147c12 */ /* 0x000fe2000f8ec0ff */
[----:B------:R-:W-:Y:S01]  /*8390*/  IMAD.MOV R22, RZ, RZ, -R22 ;  /* 0x000000ffff167224 */ /* 0x000fe200078e0a16 */
[----:B------:R-:W-:Y:S01]  /*83a0*/  SHF.R.U64 R5, R4, UR4, R5 ;  /* 0x0000000404057c19 */ /* 0x000fe20008001205 */
[----:B------:R-:W-:Y:S01]  /*83b0*/  ULDC UR4, c[0x0][0x638] ;  /* 0x00018e0000047ab9 */ /* 0x000fe20000000800 */
[----:B------:R-:W-:Y:S01]  /*83c0*/  LOP3.LUT R9, R9, UR16, RZ, 0xc0, !PT ;  /* 0x0000001009097c12 */ /* 0x000fe2000f8ec0ff */
[----:B------:R-:W-:Y:S01]  /*83d0*/  ULDC UR5, c[0x0][0x610] ;  /* 0x0001840000057ab9 */ /* 0x000fe20000000800 */
[----:B------:R-:W-:Y:S02]  /*83e0*/  IMAD.MOV.U32 R4, RZ, RZ, 0x1 ;  /* 0x00000001ff047424 */ /* 0x000fe400078e00ff */
[----:B------:R-:W-:-:S02]  /*83f0*/  IMAD.MOV R7, RZ, RZ, -R5 ;  /* 0x000000ffff077224 */ /* 0x000fc400078e0a05 */
[----:B------:R-:W-:Y:S02]  /*8400*/  IMAD R20, R5, UR18, R20 ;  /* 0x0000001205147c24 */ /* 0x000fe4000f8e0214 */
[----:B0-----:R-:W-:Y:S02]  /*8410*/  @P1 IMAD R15, R21, R22, R14 ;  /* 0x00000016150f1224 */ /* 0x001fe400078e020e */
[----:B------:R-:W-:Y:S01]  /*8420*/  IMAD R18, R7, UR4, R18 ;  /* 0x0000000407127c24 */ /* 0x000fe2000f8e0212 */
[----:B------:R-:W-:Y:S01]  /*8430*/  ULDC UR4, c[0x0][0x600] ;  /* 0x0001800000047ab9 */ /* 0x000fe20000000800 */
[----:B------:R-:W-:Y:S02]  /*8440*/  IMAD R15, R20, UR5, R15 ;  /* 0x00000005140f7c24 */ /* 0x000fe4000f8e020f */
[----:B------:R-:W-:-:S05]  /*8450*/  IMAD R18, R18, UR4, R9 ;  /* 0x0000000412127c24 */ /* 0x000fca000f8e0209 */
[----:B------:R-:W-:Y:S02]  /*8460*/  SEL R9, R18, R15, !P1 ;  /* 0x0000000f12097207 */ /* 0x000fe40004800000 */
[----:B------:R-:W-:-:S07]  /*8470*/  SEL R7, R15, R18, !P1 ;  /* 0x000000120f077207 */ /* 0x000fce0004800000 */
.L_x_170:
[----:B------:R-:W-:Y:S05]  /*8480*/  BSYNC B1 ;  /* 0x0000000000017941 */ /* 0x000fea0003800000 */
.L_x_169:
[----:B------:R-:W-:-:S13]  /*8490*/  LOP3.LUT P1, RZ, R4, 0xff, RZ, 0xc0, !PT ;  /* 0x000000ff04ff7812 */ /* 0x000fda000782c0ff */
[----:B------:R-:W-:Y:S05]  /*84a0*/  @P1 BRA `(.L_x_173) ;  /* 0xfffffff4004c1947 */ /* 0x000fea000383ffff */
[----:B------:R-:W-:Y:S05]  /*84b0*/  BSYNC B0 ;  /* 0x0000000000007941 */ /* 0x000fea0003800000 */
.L_x_161:
[----:B------:R-:W-:-:S03]  /*84c0*/  UMOV UR4, 0xffffffff ;  /* 0xffffffff00047882 */ /* 0x000fc60000000000 */
[----:B------:R-:W-:Y:S05]  /*84d0*/  BRA.DIV UR4, `(.L_x_174) ;  /* 0x0000000e04a07947 */ /* 0x000fea000b800000 */
[----:B------:R-:W-:-:S13]  /*84e0*/  ELECT P6, URZ, PT ;  /* 0x00000000003f782f */ /* 0x000fda00038c0000 */
.L_x_206:
[----:B------:R-:W-:Y:S04]  /*84f0*/  BSSY B0, `(.L_x_175) ;  /* 0x00000cd000007945 */ /* 0x000fe80003800000 */
[----:B------:R-:W-:Y:S05]  /*8500*/  @!P6 BRA `(.L_x_176) ;  /* 0x0000000c002ce947 */ /* 0x000fea0003800000 */
[----:B------:R-:W-:-:S04]  /*8510*/  LOP3.LUT R19, R19, 0x2, RZ, 0xfc, !PT ;  /* 0x0000000213137812 */ /* 0x000fc800078efcff */
[----:B------:R-:W-:-:S13]  /*8520*/  ISETP.NE.AND P0, PT, R19, 0x3, PT ;  /* 0x000000031300780c */ /* 0x000fda0003f05270 */
[----:B------:R-:W-:Y:S05]  /*8530*/  @!P0 BRA `(.L_x_177) ;  /* 0x0000000000048947 */ /* 0x000fea0003800000 */
[----:B------:R-:W-:Y:S01]  /*8540*/  BPT.TRAP 0x1 ;  /* 0x000000040000795c */ /* 0x000fe20000300000 */
.L_x_177:
[----:B------:R-:W0:Y:S01]  /*8550*/  S2R R3, SR_CgaCtaId ;  /* 0x0000000000037919 */ /* 0x000e220000008800 */
[----:B------:R-:W-:-:S04]  /*8560*/  MOV R2, 0x400 ;  /* 0x0000040000027802 */ /* 0x000fc80000000f00 */
[----:B0-----:R-:W-:Y:S02]  /*8570*/  LEA R3, R3, R2, 0x18 ;  /* 0x0000000203037211 */ /* 0x001fe400078ec0ff */
[----:B------:R-:W-:-:S03]  /*8580*/  SHF.L.U32 R2, R0, 0x1f, RZ ;  /* 0x0000001f00027819 */ /* 0x000fc600000006ff */
[----:B------:R-:W-:-:S04]  /*8590*/  VIADD R3, R3, 0xb0 ;  /* 0x000000b003037836 */ /* 0x000fc80000000000 */
[C---:B------:R-:W-:Y:S02]  /*85a0*/  IMAD R7, R12.reuse, 0x8, R3 ;  /* 0x000000080c077824 */ /* 0x040fe400078e0203 */
[----:B------:R-:W-:Y:S02]  /*85b0*/  VIADD R12, R12, 0x1 ;  /* 0x000000010c0c7836 */ /* 0x000fe40000000000 */
[----:B------:R-:W0:Y:S03]  /*85c0*/  SYNCS.PHASECHK.TRANS64.TRYWAIT P0, [R7+URZ], R2 ;  /* 0x00000002070075a7 */ /* 0x000e26000800017f */
[----:B------:R-:W-:-:S04]  /*85d0*/  ISETP.NE.AND P1, PT, R12, 0x16, PT ;  /* 0x000000160c00780c */ /* 0x000fc80003f25270 */
[----:B------:R-:W-:Y:S02]  /*85e0*/  SEL R5, RZ, 0x1, P1 ;  /* 0x00000001ff057807 */ /* 0x000fe40000800000 */
[----:B------:R-:W-:Y:S02]  /*85f0*/  SEL R12, R12, RZ, P1 ;  /* 0x000000ff0c0c7207 */ /* 0x000fe40000800000 */
[----:B------:R-:W-:-:S03]  /*8600*/  LOP3.LUT R5, R0, R5, RZ, 0x3c, !PT ;  /* 0x0000000500057212 */ /* 0x000fc600078e3cff */
[----:B------:R-:W-:Y:S01]  /*8610*/  IMAD R9, R12, 0x8, R3 ;  /* 0x000000080c097824 */ /* 0x000fe200078e0203 */
[----:B------:R-:W-:Y:S01]  /*8620*/  SHF.L.U32 R4, R5, 0x1f, RZ ;  /* 0x0000001f05047819 */ /* 0x000fe200000006ff */
[----:B0-----:R-:W-:Y:S06]  /*8630*/  @!P0 BRA `(.L_x_178) ;  /* 0x0000000c00688947 */ /* 0x001fec0003800000 */
.L_x_207:
[----:B------:R-:W1:Y:S01]  /*8640*/  SYNCS.PHASECHK.TRANS64.TRYWAIT P0, [R9+URZ], R4 ;  /* 0x00000004090075a7 */ /* 0x000e62000800017f */
[----:B------:R-:W-:-:S05]  /*8650*/  VIADD R0, R12, 0x1 ;  /* 0x000000010c007836 */ /* 0x000fca0000000000 */
[----:B------:R-:W-:-:S04]  /*8660*/  ISETP.NE.AND P1, PT, R0, 0x16, PT ;  /* 0x000000160000780c */ /* 0x000fc80003f25270 */
[----:B0-----:R-:W-:Y:S02]  /*8670*/  SEL R2, RZ, 0x1, P1 ;  /* 0x00000001ff027807 */ /* 0x001fe40000800000 */
[----:B------:R-:W-:Y:S02]  /*8680*/  SEL R0, R0, RZ, P1 ;  /* 0x000000ff00007207 */ /* 0x000fe40000800000 */
[----:B------:R-:W-:-:S03]  /*8690*/  LOP3.LUT R7, R5, R2, RZ, 0x3c, !PT ;  /* 0x0000000205077212 */ /* 0x000fc600078e3cff */
[----:B------:R-:W-:Y:S01]  /*86a0*/  IMAD R6, R0, 0x8, R3 ;  /* 0x0000000800067824 */ /* 0x000fe200078e0203 */
[----:B------:R-:W-:Y:S01]  /*86b0*/  SHF.L.U32 R5, R7, 0x1f, RZ ;  /* 0x0000001f07057819 */ /* 0x000fe200000006ff */
[----:B-1----:R-:W-:Y:S06]  /*86c0*/  @!P0 BRA `(.L_x_179) ;  /* 0x0000000c00588947 */ /* 0x002fec0003800000 */
.L_x_208:
[----:B------:R-:W1:Y:S01]  /*86d0*/  SYNCS.PHASECHK.TRANS64.TRYWAIT P0, [R6+URZ], R5 ;  /* 0x00000005060075a7 */ /* 0x000e62000800017f */
[----:B------:R-:W-:-:S05]  /*86e0*/  VIADD R0, R0, 0x1 ;  /* 0x0000000100007836 */ /* 0x000fca0000000000 */
[----:B------:R-:W-:-:S04]  /*86f0*/  ISETP.NE.AND P1, PT, R0, 0x16, PT ;  /* 0x000000160000780c */ /* 0x000fc80003f25270 */
[----:B------:R-:W-:Y:S02]  /*8700*/  SEL R2, RZ, 0x1, P1 ;  /* 0x00000001ff027807 */ /* 0x000fe40000800000 */
[----:B------:R-:W-:Y:S02]  /*8710*/  SEL R0, R0, RZ, P1 ;  /* 0x000000ff00007207 */ /* 0x000fe40000800000 */
[----:B------:R-:W-:-:S03]  /*8720*/  LOP3.LUT R7, R7, R2, RZ, 0x3c, !PT ;  /* 0x0000000207077212 */ /* 0x000fc600078e3cff */
[----:B0-----:R-:W-:Y:S01]  /*8730*/  IMAD R9, R0, 0x8, R3 ;  /* 0x0000000800097824 */ /* 0x001fe200078e0203 */
[----:B------:R-:W-:Y:S01]  /*8740*/  SHF.L.U32 R4, R7, 0x1f, RZ ;  /* 0x0000001f07047819 */ /* 0x000fe200000006ff */
[----:B-1----:R-:W-:Y:S06]  /*8750*/  @!P0 BRA `(.L_x_180) ;  /* 0x0000000c00488947 */ /* 0x002fec0003800000 */
.L_x_209:
        /* <DEDUP_REMOVED lines=9> */
.L_x_210:
        /* <DEDUP_REMOVED lines=9> */
.L_x_211:
        /* <DEDUP_REMOVED lines=9> */
.L_x_212:
        /* <DEDUP_REMOVED lines=9> */
.L_x_213:
        /* <DEDUP_REMOVED lines=9> */
.L_x_214:
        /* <DEDUP_REMOVED lines=9> */
.L_x_215:
        /* <DEDUP_REMOVED lines=9> */
.L_x_216:
        /* <DEDUP_REMOVED lines=9> */
.L_x_217:
        /* <DEDUP_REMOVED lines=9> */
.L_x_218:
        /* <DEDUP_REMOVED lines=9> */
.L_x_219:
        /* <DEDUP_REMOVED lines=9> */
.L_x_220:
        /* <DEDUP_REMOVED lines=9> */
.L_x_221:
        /* <DEDUP_REMOVED lines=9> */
.L_x_222:
        /* <DEDUP_REMOVED lines=9> */
.L_x_223:
        /* <DEDUP_REMOVED lines=9> */
.L_x_224:
        /* <DEDUP_REMOVED lines=9> */
.L_x_225:
        /* <DEDUP_REMOVED lines=9> */
.L_x_226:
[----:B------:R-:W1:Y:S01]  /*90f0*/  SYNCS.PHASECHK.TRANS64.TRYWAIT P0, [R6+URZ], R5 ;  /* 0x00000005060075a7 */ /* 0x000e62000800017f */
[----:B------:R-:W-:-:S05]  /*9100*/  VIADD R0, R0, 0x1 ;  /* 0x0000000100007836 */ /* 0x000fca0000000000 */
[----:B------:R-:W-:-:S04]  /*9110*/  ISETP.NE.AND P1, PT, R0, 0x16, PT ;  /* 0x000000160000780c */ /* 0x000fc80003f25270 */
[----:B------:R-:W-:Y:S02]  /*9120*/  SEL R2, RZ, 0x1, P1 ;  /* 0x00000001ff027807 */ /* 0x000fe40000800000 */
[----:B------:R-:W-:Y:S02]  /*9130*/  SEL R0, R0, RZ, P1 ;  /* 0x000000ff00007207 */ /* 0x000fe40000800000 */
[----:B------:R-:W-:Y:S01]  /*9140*/  LOP3.LUT R2, R7, R2, RZ, 0x3c, !PT ;  /* 0x0000000207027212 */ /* 0x000fe200078e3cff */
[----:B-1----:R-:W-:Y:S06]  /*9150*/  @!P0 BRA `(.L_x_198) ;  /* 0x0000000800308947 */ /* 0x002fec0003800000 */
.L_x_227:
[----:B------:R-:W-:Y:S01]  /*9160*/  IMAD R3, R0, 0x8, R3 ;  /* 0x0000000800037824 */ /* 0x000fe200078e0203 */
[----:B------:R-:W-:-:S07]  /*9170*/  SHF.L.U32 R0, R2, 0x1f, RZ ;  /* 0x0000001f02007819 */ /* 0x000fce00000006ff */
.L_x_199:
[----:B--2---:R2:W3:Y:S02]  /*9180*/  SYNCS.PHASECHK.TRANS64.TRYWAIT P0, [R3+URZ], R0 ;  /* 0x00000000030075a7 */ /* 0x0044e4000800017f */
[----:B---3--:R-:W-:Y:S05]  /*9190*/  @!P0 NANOSLEEP.SYNCS 0x989680 ;  /* 0x009896800000895d */ /* 0x008fea0003900000 */
[----:B------:R-:W3:Y:S02]  /*91a0*/  @!P0 SYNCS.PHASECHK.TRANS64 P0, [R3+URZ], R0 ;  /* 0x00000000030085a7 */ /* 0x000ee4000800007f */
[----:B---3--:R-:W-:Y:S05]  /*91b0*/  @!P0 BRA `(.L_x_199) ;  /* 0xfffffffc00f08947 */ /* 0x008fea000383ffff */
.L_x_176:
[----:B------:R-:W-:Y:S05]  /*91c0*/  BSYNC B0 ;  /* 0x0000000000007941 */ /* 0x000fea0003800000 */
.L_x_175:
[----:B------:R-:W-:Y:S05]  /*91d0*/  EXIT ;  /* 0x000000000000794d */ /* 0x000fea0003800000 */
.L_x_18:
[----:B---3--:R3:W4:Y:S02]  /*91e0*/  SYNCS.PHASECHK.TRANS64.TRYWAIT P1, [R3+URZ], R0 ;  /* 0x00000000030075a7 */ /* 0x008724000802017f */
[----:B----4-:R-:W-:Y:S05]  /*91f0*/  @!P1 NANOSLEEP.SYNCS 0x989680 ;  /* 0x009896800000995d */ /* 0x010fea0003900000 */
[----:B------:R-:W4:Y:S02]  /*9200*/  @!P1 SYNCS.PHASECHK.TRANS64 P1, [R3+URZ], R0 ;  /* 0x00000000030095a7 */ /* 0x000f24000802007f */
[----:B----4-:R-:W-:Y:S05]  /*9210*/  @!P1 BRA `(.L_x_18) ;  /* 0xfffffffc00f09947 */ /* 0x010fea000383ffff */
[----:B------:R-:W-:Y:S05]  /*9220*/  BRA `(.L_x_17) ;  /* 0xffffff8000987947 */ /* 0x000fea000383ffff */
.L_x_23:
[----:B-1----:R-:W-:-:S04]  /*9230*/  IMAD.U32 R5, RZ, RZ, UR4 ;  /* 0x00000004ff057e24 */ /* 0x002fc8000f8e00ff */
[----:B------:R1:W2:Y:S03]  /*9240*/  SYNCS.PHASECHK.TRANS64.TRYWAIT P1, [R5+URZ], R4 ;  /* 0x00000004050075a7 */ /* 0x0002a6000802017f */
[----:B--2---:R-:W-:Y:S05]  /*9250*/  @!P1 NANOSLEEP.SYNCS 0x989680 ;  /* 0x009896800000995d */ /* 0x004fea0003900000 */
[----:B------:R-:W2:Y:S02]  /*9260*/  @!P1 SYNCS.PHASECHK.TRANS64 P1, [R5+URZ], R4 ;  /* 0x00000004050095a7 */ /* 0x000ea4000802007f */
[----:B--2---:R-:W-:Y:S05]  /*9270*/  @!P1 BRA `(.L_x_23) ;  /* 0xfffffffc00ec9947 */ /* 0x004fea000383ffff */
[----:B------:R-:W-:Y:S05]  /*9280*/  BRA `(.L_x_22) ;  /* 0xffffff84002c7947 */ /* 0x000fea000383ffff */
.L_x_162:
[----:B------:R-:W-:Y:S01]  /*9290*/  BSSY B1, `(.L_x_200) ;  /* 0x0000006000017945 */ /* 0x000fe20003800000 */
[----:B------:R-:W-:-:S07]  /*92a0*/  IMAD.MOV.U32 R15, RZ, RZ, -0x1 ;  /* 0xffffffffff0f7424 */ /* 0x000fce00078e00ff */
[----:B------:R-:W-:Y:S05]  /*92b0*/  WARPSYNC.COLLECTIVE R15, `(.L_x_201) ;  /* 0x000000000f0c7348 */ /* 0x000fea0003c00000 */
[----:B------:R-:W-:Y:S02]  /*92c0*/  ELECT P6, UR62, PT ;  /* 0x00000000003e782f */ /* 0x000fe400038c0000 */
[----:B------:R-:W-:Y:S01]  /*92d0*/  MOV R14, UR62 ;  /* 0x0000003e000e7c02 */ /* 0x000fe20008000f00 */
[----:B------:R-:W-:Y:S10]  /*92e0*/  ENDCOLLECTIVE ;  /* 0x000000000000791b */ /* 0x000ff40003800000 */
.L_x_201:
[----:B------:R-:W-:Y:S05]  /*92f0*/  BSYNC B1 ;  /* 0x0000000000017941 */ /* 0x000fea0003800000 */
.L_x_200:
[----:B------:R-:W-:Y:S05]  /*9300*/  BRA `(.L_x_202) ;  /* 0xffffffe400c07947 */ /* 0x000fea000383ffff */
.L_x_165:
[----:B0-----:R0:W1:Y:S02]  /*9310*/  SYNCS.PHASECHK.TRANS64.TRYWAIT P1, [R14+URZ+0xb0], R7 ;  /* 0x0000b0070e0075a7 */ /* 0x001064000802017f */
[----:B-1----:R-:W-:Y:S05]  /*9320*/  @!P1 NANOSLEEP.SYNCS 0x989680 ;  /* 0x009896800000995d */ /* 0x002fea0003900000 */
[----:B------:R-:W1:Y:S02]  /*9330*/  @!P1 SYNCS.PHASECHK.TRANS64 P1, [R14+URZ+0xb0], R7 ;  /* 0x0000b0070e0095a7 */ /* 0x000e64000802007f */
[----:B-1----:R-:W-:Y:S05]  /*9340*/  @!P1 BRA `(.L_x_165) ;  /* 0xfffffffc00f09947 */ /* 0x002fea000383ffff */
[----:B------:R-:W-:Y:S05]  /*9350*/  BRA `(.L_x_203) ;  /* 0xffffffe400f47947 */ /* 0x000fea000383ffff */
.L_x_174:
[----:B------:R-:W-:Y:S01]  /*9360*/  BSSY B0, `(.L_x_204) ;  /* 0x0000006000007945 */ /* 0x000fe20003800000 */
[----:B------:R-:W-:-:S07]  /*9370*/  IMAD.MOV.U32 R15, RZ, RZ, -0x1 ;  /* 0xffffffffff0f7424 */ /* 0x000fce00078e00ff */
[----:B------:R-:W-:Y:S05]  /*9380*/  WARPSYNC.COLLECTIVE R15, `(.L_x_205) ;  /* 0x000000000f0c7348 */ /* 0x000fea0003c00000 */
[----:B------:R-:W-:Y:S02]  /*9390*/  ELECT P6, UR62, PT ;  /* 0x00000000003e782f */ /* 0x000fe400038c0000 */
[----:B------:R-:W-:Y:S01]  /*93a0*/  MOV R14, UR62 ;  /* 0x0000003e000e7c02 */ /* 0x000fe20008000f00 */
[----:B------:R-:W-:Y:S10]  /*93b0*/  ENDCOLLECTIVE ;  /* 0x000000000000791b */ /* 0x000ff40003800000 */
.L_x_205:
[----:B------:R-:W-:Y:S05]  /*93c0*/  BSYNC B0 ;  /* 0x0000000000007941 */ /* 0x000fea0003800000 */
.L_x_204:
[----:B------:R-:W-:Y:S05]  /*93d0*/  BRA `(.L_x_206) ;  /* 0xfffffff000447947 */ /* 0x000fea000383ffff */
.L_x_178:
[----:B0-----:R0:W1:Y:S02]  /*93e0*/  SYNCS.PHASECHK.TRANS64.TRYWAIT P0, [R7+URZ], R2 ;  /* 0x00000002070075a7 */ /* 0x001064000800017f */
[----:B-1----:R-:W-:Y:S05]  /*93f0*/  @!P0 NANOSLEEP.SYNCS 0x989680 ;  /* 0x009896800000895d */ /* 0x002fea0003900000 */
[----:B------:R-:W1:Y:S02]  /*9400*/  @!P0 SYNCS.PHASECHK.TRANS64 P0, [R7+URZ], R2 ;  /* 0x00000002070085a7 */ /* 0x000e64000800007f */
[----:B-1----:R-:W-:Y:S05]  /*9410*/  @!P0 BRA `(.L_x_178) ;  /* 0xfffffffc00f08947 */ /* 0x002fea000383ffff */
[----:B------:R-:W-:Y:S05]  /*9420*/  BRA `(.L_x_207) ;  /* 0xfffffff000847947 */ /* 0x000fea000383ffff */
.L_x_179:
[----:B0-----:R0:W1:Y:S02]  /*9430*/  SYNCS.PHASECHK.TRANS64.TRYWAIT P0, [R9+URZ], R4 ;  /* 0x00000004090075a7 */ /* 0x001064000800017f */
[----:B-1----:R-:W-:Y:S05]  /*9440*/  @!P0 NANOSLEEP.SYNCS 0x989680 ;  /* 0x009896800000895d */ /* 0x002fea0003900000 */
[----:B------:R-:W1:Y:S02]  /*9450*/  @!P0 SYNCS.PHASECHK.TRANS64 P0, [R9+URZ], R4 ;  /* 0x00000004090085a7 */ /* 0x000e64000800007f */
[----:B-1----:R-:W-:Y:S05]  /*9460*/  @!P0 BRA `(.L_x_179) ;  /* 0xfffffffc00f08947 */ /* 0x002fea000383ffff */
[----:B------:R-:W-:Y:S05]  /*9470*/  BRA `(.L_x_208) ;  /* 0xfffffff000947947 */ /* 0x000fea000383ffff */
.L_x_180:
[----:B0-----:R0:W1:Y:S02]  /*9480*/  SYNCS.PHASECHK.TRANS64.TRYWAIT P0, [R6+URZ], R5 ;  /* 0x00000005060075a7 */ /* 0x001064000800017f */
[----:B-1----:R-:W-:Y:S05]  /*9490*/  @!P0 NANOSLEEP.SYNCS 0x989680 ;  /* 0x009896800000895d */ /* 0x002fea0003900000 */
[----:B------:R-:W1:Y:S02]  /*94a0*/  @!P0 SYNCS.PHASECHK.TRANS64 P0, [R6+URZ], R5 ;  /* 0x00000005060085a7 */ /* 0x000e64000800007f */
[----:B-1----:R-:W-:Y:S05]  /*94b0*/  @!P0 BRA `(.L_x_180) ;  /* 0xfffffffc00f08947 */ /* 0x002fea000383ffff */
[----:B------:R-:W-:Y:S05]  /*94c0*/  BRA `(.L_x_209) ;  /* 0xfffffff000a47947 */ /* 0x000fea000383ffff */
.L_x_181:
[----:B0-----:R0:W1:Y:S02]  /*94d0*/  SYNCS.PHASECHK.TRANS64.TRYWAIT P0, [R9+URZ], R4 ;  /* 0x00000004090075a7 */ /* 0x001064000800017f */
[----:B-1----:R-:W-:Y:S05]  /*94e0*/  @!P0 NANOSLEEP.SYNCS 0x989680 ;  /* 0x009896800000895d */ /* 0x002fea0003900000 */
[----:B------:R-:W1:Y:S02]  /*94f0*/  @!P0 SYNCS.PHASECHK.TRANS64 P0, [R9+URZ], R4 ;  /* 0x00000004090085a7 */ /* 0x000e64000800007f */
[----:B-1----:R-:W-:Y:S05]  /*9500*/  @!P0 BRA `(.L_x_181) ;  /* 0xfffffffc00f08947 */ /* 0x002fea000383ffff */
[----:B------:R-:W-:Y:S05]  /*9510*/  BRA `(.L_x_210) ;  /* 0xfffffff000b47947 */ /* 0x000fea000383ffff */
.L_x_182:
[----:B0-----:R0:W1:Y:S02]  /*9520*/  SYNCS.PHASECHK.TRANS64.TRYWAIT P0, [R6+URZ], R5 ;  /* 0x00000005060075a7 */ /* 0x001064000800017f */
[----:B-1----:R-:W-:Y:S05]  /*9530*/  @!P0 NANOSLEEP.SYNCS 0x989680 ;  /* 0x009896800000895d */ /* 0x002fea0003900000 */
[----:B------:R-:W1:Y:S02]  /*9540*/  @!P0 SYNCS.PHASECHK.TRANS64 P0, [R6+URZ], R5 ;  /* 0x00000005060085a7 */ /* 0x000e64000800007f */
[----:B-1----:R-:W-:Y:S05]  /*9550*/  @!P0 BRA `(.L_x_182) ;  /* 0xfffffffc00f08947 */ /* 0x002fea000383ffff */
[----:B------:R-:W-:Y:S05]  /*9560*/  BRA `(.L_x_211) ;  /* 0xfffffff000c47947 */ /* 0x000fea000383ffff */
.L_x_183:
[----:B0-----:R0:W1:Y:S02]  /*9570*/  SYNCS.PHASECHK.TRANS64.TRYWAIT P0, [R9+URZ], R4 ;  /* 0x00000004090075a7 */ /* 0x001064000800017f */
[----:B-1----:R-:W-:Y:S05]  /*9580*/  @!P0 NANOSLEEP.SYNCS 0x989680 ;  /* 0x009896800000895d */ /* 0x002fea0003900000 */
[----:B------:R-:W1:Y:S02]  /*9590*/  @!P0 SYNCS.PHASECHK.TRANS64 P0, [R9+URZ], R4 ;  /* 0x00000004090085a7 */ /* 0x000e64000800007f */
[----:B-1----:R-:W-:Y:S05]  /*95a0*/  @!P0 BRA `(.L_x_183) ;  /* 0xfffffffc00f08947 */ /* 0x002fea000383ffff */
[----:B------:R-:W-:Y:S05]  /*95b0*/  BRA `(.L_x_212) ;  /* 0xfffffff000d47947 */ /* 0x000fea000383ffff */
.L_x_184:
[----:B0-----:R0:W1:Y:S02]  /*95c0*/  SYNCS.PHASECHK.TRANS64.TRYWAIT P0, [R6+URZ], R5 ;  /* 0x00000005060075a7 */ /* 0x001064000800017f */
[----:B-1----:R-:W-:Y:S05]  /*95d0*/  @!P0 NANOSLEEP.SYNCS 0x989680 ;  /* 0x009896800000895d */ /* 0x002fea0003900000 */
[----:B------:R-:W1:Y:S02]  /*95e0*/  @!P0 SYNCS.PHASECHK.TRANS64 P0, [R6+URZ], R5 ;  /* 0x00000005060085a7 */ /* 0x000e64000800007f */
[----:B-1----:R-:W-:Y:S05]  /*95f0*/  @!P0 BRA `(.L_x_184) ;  /* 0xfffffffc00f08947 */ /* 0x002fea000383ffff */
[----:B------:R-:W-:Y:S05]  /*9600*/  BRA `(.L_x_213) ;  /* 0xfffffff000e47947 */ /* 0x000fea000383ffff */
.L_x_185:
[----:B0-----:R0:W1:Y:S02]  /*9610*/  SYNCS.PHASECHK.TRANS64.TRYWAIT P0, [R9+URZ], R4 ;  /* 0x00000004090075a7 */ /* 0x001064000800017f */
[----:B-1----:R-:W-:Y:S05]  /*9620*/  @!P0 NANOSLEEP.SYNCS 0x989680 ;  /* 0x009896800000895d */ /* 0x002fea0003900000 */
[----:B------:R-:W1:Y:S02]  /*9630*/  @!P0 SYNCS.PHASECHK.TRANS64 P0, [R9+URZ], R4 ;  /* 0x00000004090085a7 */ /* 0x000e64000800007f */
[----:B-1----:R-:W-:Y:S05]  /*9640*/  @!P0 BRA `(.L_x_185) ;  /* 0xfffffffc00f08947 */ /* 0x002fea000383ffff */
[----:B------:R-:W-:Y:S05]  /*9650*/  BRA `(.L_x_214) ;  /* 0xfffffff000f47947 */ /* 0x000fea000383ffff */
.L_x_186:
[----:B0-----:R0:W1:Y:S02]  /*9660*/  SYNCS.PHASECHK.TRANS64.TRYWAIT P0, [R6+URZ], R5 ;  /* 0x00000005060075a7 */ /* 0x001064000800017f */
[----:B-1----:R-:W-:Y:S05]  /*9670*/  @!P0 NANOSLEEP.SYNCS 0x989680 ;  /* 0x009896800000895d */ /* 0x002fea0003900000 */
[----:B------:R-:W1:Y:S02]  /*9680*/  @!P0 SYNCS.PHASECHK.TRANS64 P0, [R6+URZ], R5 ;  /* 0x00000005060085a7 */ /* 0x000e64000800007f */
[----:B-1----:R-:W-:Y:S05]  /*9690*/  @!P0 BRA `(.L_x_186) ;  /* 0xfffffffc00f08947 */ /* 0x002fea000383ffff */
[----:B------:R-:W-:Y:S05]  /*96a0*/  BRA `(.L_x_215) ;  /* 0xfffffff400047947 */ /* 0x000fea000383ffff */
.L_x_187:
[----:B0-----:R0:W1:Y:S02]  /*96b0*/  SYNCS.PHASECHK.TRANS64.TRYWAIT P0, [R9+URZ], R4 ;  /* 0x00000004090075a7 */ /* 0x001064000800017f */
[----:B-1----:R-:W-:Y:S05]  /*96c0*/  @!P0 NANOSLEEP.SYNCS 0x989680 ;  /* 0x009896800000895d */ /* 0x002fea0003900000 */
[----:B------:R-:W1:Y:S02]  /*96d0*/  @!P0 SYNCS.PHASECHK.TRANS64 P0, [R9+URZ], R4 ;  /* 0x00000004090085a7 */ /* 0x000e64000800007f */
[----:B-1----:R-:W-:Y:S05]  /*96e0*/  @!P0 BRA `(.L_x_187) ;  /* 0xfffffffc00f08947 */ /* 0x002fea000383ffff */
[----:B------:R-:W-:Y:S05]  /*96f0*/  BRA `(.L_x_216) ;  /* 0xfffffff400147947 */ /* 0x000fea000383ffff */
.L_x_188:
[----:B0-----:R0:W1:Y:S02]  /*9700*/  SYNCS.PHASECHK.TRANS64.TRYWAIT P0, [R6+URZ], R5 ;  /* 0x00000005060075a7 */ /* 0x001064000800017f */
[----:B-1----:R-:W-:Y:S05]  /*9710*/  @!P0 NANOSLEEP.SYNCS 0x989680 ;  /* 0x009896800000895d */ /* 0x002fea0003900000 */
[----:B------:R-:W1:Y:S02]  /*9720*/  @!P0 SYNCS.PHASECHK.TRANS64 P0, [R6+URZ], R5 ;  /* 0x00000005060085a7 */ /* 0x000e64000800007f */
[----:B-1----:R-:W-:Y:S05]  /*9730*/  @!P0 BRA `(.L_x_188) ;  /* 0xfffffffc00f08947 */ /* 0x002fea000383ffff */
[----:B------:R-:W-:Y:S05]  /*9740*/  BRA `(.L_x_217) ;  /* 0xfffffff400247947 */ /* 0x000fea000383ffff */
.L_x_189:
[----:B0-----:R0:W1:Y:S02]  /*9750*/  SYNCS.PHASECHK.TRANS64.TRYWAIT P0, [R9+URZ], R4 ;  /* 0x00000004090075a7 */ /* 0x001064000800017f */
[----:B-1----:R-:W-:Y:S05]  /*9760*/  @!P0 NANOSLEEP.SYNCS 0x989680 ;  /* 0x009896800000895d */ /* 0x002fea0003900000 */
[----:B------:R-:W1:Y:S02]  /*9770*/  @!P0 SYNCS.PHASECHK.TRANS64 P0, [R9+URZ], R4 ;  /* 0x00000004090085a7 */ /* 0x000e64000800007f */
[----:B-1----:R-:W-:Y:S05]  /*9780*/  @!P0 BRA `(.L_x_189) ;  /* 0xfffffffc00f08947 */ /* 0x002fea000383ffff */
[----:B------:R-:W-:Y:S05]  /*9790*/  BRA `(.L_x_218) ;  /* 0xfffffff400347947 */ /* 0x000fea000383ffff */
.L_x_190:
[----:B0-----:R0:W1:Y:S02]  /*97a0*/  SYNCS.PHASECHK.TRANS64.TRYWAIT P0, [R6+URZ], R5 ;  /* 0x00000005060075a7 */ /* 0x001064000800017f */
[----:B-1----:R-:W-:Y:S05]  /*97b0*/  @!P0 NANOSLEEP.SYNCS 0x989680 ;  /* 0x009896800000895d */ /* 0x002fea0003900000 */
[----:B------:R-:W1:Y:S02]  /*97c0*/  @!P0 SYNCS.PHASECHK.TRANS64 P0, [R6+URZ], R5 ;  /* 0x00000005060085a7 */ /* 0x000e64000800007f */
[----:B-1----:R-:W-:Y:S05]  /*97d0*/  @!P0 BRA `(.L_x_190) ;  /* 0xfffffffc00f08947 */ /* 0x002fea000383ffff */
[----:B------:R-:W-:Y:S05]  /*97e0*/  BRA `(.L_x_219) ;  /* 0xfffffff400447947 */ /* 0x000fea000383ffff */
.L_x_191:
[----:B0-----:R0:W1:Y:S02]  /*97f0*/  SYNCS.PHASECHK.TRANS64.TRYWAIT P0, [R9+URZ], R4 ;  /* 0x00000004090075a7 */ /* 0x001064000800017f */
[----:B-1----:R-:W-:Y:S05]  /*9800*/  @!P0 NANOSLEEP.SYNCS 0x989680 ;  /* 0x009896800000895d */ /* 0x002fea0003900000 */
[----:B------:R-:W1:Y:S02]  /*9810*/  @!P0 SYNCS.PHASECHK.TRANS64 P0, [R9+URZ], R4 ;  /* 0x00000004090085a7 */ /* 0x000e64000800007f */
[----:B-1----:R-:W-:Y:S05]  /*9820*/  @!P0 BRA `(.L_x_191) ;  /* 0xfffffffc00f08947 */ /* 0x002fea000383ffff */
[----:B------:R-:W-:Y:S05]  /*9830*/  BRA `(.L_x_220) ;  /* 0xfffffff400547947 */ /* 0x000fea000383ffff */
.L_x_192:
[----:B0-----:R0:W1:Y:S02]  /*9840*/  SYNCS.PHASECHK.TRANS64.TRYWAIT P0, [R6+URZ], R5 ;  /* 0x00000005060075a7 */ /* 0x001064000800017f */
[----:B-1----:R-:W-:Y:S05]  /*9850*/  @!P0 NANOSLEEP.SYNCS 0x989680 ;  /* 0x009896800000895d */ /* 0x002fea0003900000 */
[----:B------:R-:W1:Y:S02]  /*9860*/  @!P0 SYNCS.PHASECHK.TRANS64 P0, [R6+URZ], R5 ;  /* 0x00000005060085a7 */ /* 0x000e64000800007f */
[----:B-1----:R-:W-:Y:S05]  /*9870*/  @!P0 BRA `(.L_x_192) ;  /* 0xfffffffc00f08947 */ /* 0x002fea000383ffff */
[----:B------:R-:W-:Y:S05]  /*9880*/  BRA `(.L_x_221) ;  /* 0xfffffff400647947 */ /* 0x000fea000383ffff */
.L_x_193:
[----:B0-----:R0:W1:Y:S02]  /*9890*/  SYNCS.PHASECHK.TRANS64.TRYWAIT P0, [R9+URZ], R4 ;  /* 0x00000004090075a7 */ /* 0x001064000800017f */
[----:B-1----:R-:W-:Y:S05]  /*98a0*/  @!P0 NANOSLEEP.SYNCS 0x989680 ;  /* 0x009896800000895d */ /* 0x002fea0003900000 */
[----:B------:R-:W1:Y:S02]  /*98b0*/  @!P0 SYNCS.PHASECHK.TRANS64 P0, [R9+URZ], R4 ;  /* 0x00000004090085a7 */ /* 0x000e64000800007f */
[----:B-1----:R-:W-:Y:S05]  /*98c0*/  @!P0 BRA `(.L_x_193) ;  /* 0xfffffffc00f08947 */ /* 0x002fea000383ffff */
[----:B------:R-:W-:Y:S05]  /*98d0*/  BRA `(.L_x_222) ;  /* 0xfffffff400747947 */ /* 0x000fea000383ffff */
.L_x_194:
[----:B0-----:R0:W1:Y:S02]  /*98e0*/  SYNCS.PHASECHK.TRANS64.TRYWAIT P0, [R6+URZ], R5 ;  /* 0x00000005060075a7 */ /* 0x001064000800017f */
[----:B-1----:R-:W-:Y:S05]  /*98f0*/  @!P0 NANOSLEEP.SYNCS 0x989680 ;  /* 0x009896800000895d */ /* 0x002fea0003900000 */
[----:B------:R-:W1:Y:S02]  /*9900*/  @!P0 SYNCS.PHASECHK.TRANS64 P0, [R6+URZ], R5 ;  /* 0x00000005060085a7 */ /* 0x000e64000800007f */
[----:B-1----:R-:W-:Y:S05]  /*9910*/  @!P0 BRA `(.L_x_194) ;  /* 0xfffffffc00f08947 */ /* 0x002fea000383ffff */
[----:B------:R-:W-:Y:S05]  /*9920*/  BRA `(.L_x_223) ;  /* 0xfffffff400847947 */ /* 0x000fea000383ffff */
.L_x_195:
[----:B0-----:R0:W1:Y:S02]  /*9930*/  SYNCS.PHASECHK.TRANS64.TRYWAIT P0, [R9+URZ], R4 ;  /* 0x00000004090075a7 */ /* 0x001064000800017f */
[----:B-1----:R-:W-:Y:S05]  /*9940*/  @!P0 NANOSLEEP.SYNCS 0x989680 ;  /* 0x009896800000895d */ /* 0x002fea0003900000 */
[----:B------:R-:W1:Y:S02]  /*9950*/  @!P0 SYNCS.PHASECHK.TRANS64 P0, [R9+URZ], R4 ;  /* 0x00000004090085a7 */ /* 0x000e64000800007f */
[----:B-1----:R-:W-:Y:S05]  /*9960*/  @!P0 BRA `(.L_x_195) ;  /* 0xfffffffc00f08947 */ /* 0x002fea000383ffff */
[----:B------:R-:W-:Y:S05]  /*9970*/  BRA `(.L_x_224) ;  /* 0xfffffff400947947 */ /* 0x000fea000383ffff */
.L_x_196:
[----:B0-----:R0:W1:Y:S02]  /*9980*/  SYNCS.PHASECHK.TRANS64.TRYWAIT P0, [R6+URZ], R5 ;  /* 0x00000005060075a7 */ /* 0x001064000800017f */
[----:B-1----:R-:W-:Y:S05]  /*9990*/  @!P0 NANOSLEEP.SYNCS 0x989680 ;  /* 0x009896800000895d */ /* 0x002fea0003900000 */
[----:B------:R-:W1:Y:S02]  /*99a0*/  @!P0 SYNCS.PHASECHK.TRANS64 P0, [R6+URZ], R5 ;  /* 0x00000005060085a7 */ /* 0x000e64000800007f */
[----:B-1----:R-:W-:Y:S05]  /*99b0*/  @!P0 BRA `(.L_x_196) ;  /* 0xfffffffc00f08947 */ /* 0x002fea000383ffff */
[----:B------:R-:W-:Y:S05]  /*99c0*/  BRA `(.L_x_225) ;  /* 0xfffffff400a47947 */ /* 0x000fea000383ffff */
.L_x_197:
[----:B0-----:R0:W1:Y:S02]  /*99d0*/  SYNCS.PHASECHK.TRANS64.TRYWAIT P0, [R9+URZ], R4 ;  /* 0x00000004090075a7 */ /* 0x001064000800017f */
[----:B-1----:R-:W-:Y:S05]  /*99e0*/  @!P0 NANOSLEEP.SYNCS 0x989680 ;  /* 0x009896800000895d */ /* 0x002fea0003900000 */
[----:B------:R-:W1:Y:S02]  /*99f0*/  @!P0 SYNCS.PHASECHK.TRANS64 P0, [R9+URZ], R4 ;  /* 0x00000004090085a7 */ /* 0x000e64000800007f */
[----:B-1----:R-:W-:Y:S05]  /*9a00*/  @!P0 BRA `(.L_x_197) ;  /* 0xfffffffc00f08947 */ /* 0x002fea000383ffff */
[----:B------:R-:W-:Y:S05]  /*9a10*/  BRA `(.L_x_226) ;  /* 0xfffffff400b47947 */ /* 0x000fea000383ffff */
.L_x_198:
[----:B-1----:R1:W2:Y:S02]  /*9a20*/  SYNCS.PHASECHK.TRANS64.TRYWAIT P0, [R6+URZ], R5 ;  /* 0x00000005060075a7 */ /* 0x0022a4000800017f */
[----:B--2---:R-:W-:Y:S05]  /*9a30*/  @!P0 NANOSLEEP.SYNCS 0x989680 ;  /* 0x009896800000895d */ /* 0x004fea0003900000 */
[----:B------:R-:W2:Y:S02]  /*9a40*/  @!P0 SYNCS.PHASECHK.TRANS64 P0, [R6+URZ], R5 ;  /* 0x00000005060085a7 */ /* 0x000ea4000800007f */
[----:B--2---:R-:W-:Y:S05]  /*9a50*/  @!P0 BRA `(.L_x_198) ;  /* 0xfffffffc00f08947 */ /* 0x004fea000383ffff */
[----:B------:R-:W-:Y:S05]  /*9a60*/  BRA `(.L_x_227) ;  /* 0xfffffff400bc7947 */ /* 0x000fea000383ffff */
.L_x_228:
[----:B------:R-:W-:-:S00]  /*9a70*/  BRA `(.L_x_228) ;  /* 0xfffffffc00fc7947 */ /* 0x000fc0000383ffff */
[----:B------:R-:W-:-:S00]  /*9a80*/  NOP ;  /* 0x0000000000007918 */ /* 0x000fc00000000000 */
[----:B------:R-:W-:-:S00]  /*9a90*/  NOP ;  /* 0x0000000000007918 */ /* 0x000fc00000000000 */
[----:B------:R-:W-:-:S00]  /*9aa0*/  NOP ;  /* 0x0000000000007918 */ /* 0x000fc00000000000 */
[----:B------:R-:W-:-:S00]  /*9ab0*/  NOP ;  /* 0x0000000000007918 */ /* 0x000fc00000000000 */
[----:B------:R-:W-:-:S00]  /*9ac0*/  NOP ;  /* 0x0000000000007918 */ /* 0x000fc00000000000 */
[----:B------:R-:W-:-:S00]  /*9ad0*/  NOP ;  /* 0x0000000000007918 */ /* 0x000fc00000000000 */
[----:B------:R-:W-:-:S00]  /*9ae0*/  NOP ;  /* 0x0000000000007918 */ /* 0x000fc00000000000 */
[----:B------:R-:W-:-:S00]  /*9af0*/  NOP ;  /* 0x0000000000007918 */ /* 0x000fc00000000000 */
.L_x_229:


//--------------------- .nv.global.init           --------------------------
	.section	.nv.global.init,"aw",@progbits
.nv.global.init:
	.type		$str$22,@object
	.size		$str$22,($str$23 - $str$22)
$str$22:
        /*0000*/ 	.byte	0x6b, 0x5f, 0x74, 0x69, 0x6c, 0x65, 0x5f, 0x63, 0x6f, 0x75, 0x6e, 0x74, 0x20, 0x3e, 0x3d, 0x20
        /*0010*/ 	.byte	0x31, 0x00
	.type		$str$23,@object
	.size		$str$23,(__unnamed_1 - $str$23)
$str$23:
        /*0012*/ 	.byte	0x2f, 0x74, 0x6d, 0x70, 0x2f, 0x63, 0x75, 0x74, 0x6c, 0x61, 0x73, 0x73, 0x5f, 0x73, 0x77, 0x65
        /*0022*/ 	.byte	0x65, 0x70, 0x5f, 0x73, 0x72, 0x63, 0x2f, 0x69, 0x6e, 0x63, 0x6c, 0x75, 0x64, 0x65, 0x2f, 0x63
        /*0032*/ 	.byte	0x75, 0x74, 0x6c, 0x61, 0x73, 0x73, 0x2f, 0x67, 0x65, 0x6d, 0x6d, 0x2f, 0x63, 0x6f, 0x6c, 0x6c
        /*0042*/ 	.byte	0x65, 0x63, 0x74, 0x69, 0x76, 0x65, 0x2f, 0x73, 0x6d, 0x39, 0x30, 0x5f, 0x6d, 0x6d, 0x61, 0x5f
        /*0052*/ 	.byte	0x74, 0x6d, 0x61, 0x5f, 0x67, 0x6d, 0x6d, 0x61, 0x5f, 0x73, 0x73, 0x5f, 0x77, 0x61, 0x72, 0x70
        /*0062*/ 	.byte	0x73, 0x70, 0x65, 0x63, 0x69, 0x61, 0x6c, 0x69, 0x7a, 0x65, 0x64, 0x2e, 0x68, 0x70, 0x70, 0x00
	.type		__unnamed_1,@object
	.size		__unnamed_1,(.L_0 - __unnamed_1)
__unnamed_1:
        /*0072*/ 	.byte	0x76, 0x6f, 0x69, 0x64, 0x20, 0x63, 0x75, 0x74, 0x6c, 0x61, 0x73, 0x73, 0x3a, 0x3a, 0x67, 0x65
        /* <DEDUP_REMOVED lines=179> */
        /*0bb2*/ 	.byte	0x69, 0x64, 0x65, 0x6e, 0x74, 0x69, 0x74, 0x79, 0x5d, 0x00
.L_0:


//--------------------- .nv.shared._ZN7cutlass13device_kernelINS_4gemm6kernel13GemmUniversalIN4cute5tupleIJiiiiEEENS1_10collective13CollectiveMmaINS1_34MainloopSm90TmaGmmaWarpSpecializedILi22ENS5_IJNS4_1CILi1EEESB_SB_EEENS1_35KernelTmaWarpSpecializedCooperativeEEENS5_IJNSA_ILi256EEENSA_ILi64EEENSA_ILi16EEEEEENS_6half_tENS5_IJlSB_lEEESJ_SK_NS4_8TiledMMAINS4_8MMA_AtomIJNS4_4SM904GMMA25MMA_64x64x16_F32F16F16_SSILNSO_5MajorE0ELSQ_0ELNSO_7ScaleInE1ELSR_1EEEEEENS4_6LayoutINS5_IJNSA_ILi2EEESB_SB_EEENS5_IJSB_NSA_ILi0EEESX_EEEEENS5_IJNS4_10UnderscoreES10_S10_EEEEENS4_13SM90_TMA_LOADENS4_14ComposedLayoutINS4_7SwizzleILi1ELi4ELi3EEENS4_18smem_ptr_flag_bitsILi16EEENSU_INS5_IJNSA_ILi8EEESH_EEENS5_IJSH_SB_EEEEEEEvNS4_8identityES13_S1D_vS1E_EENS_8epilogue10collective6detail29Sm90TmaWarpSpecializedAdapterINS1H_15DefaultEpilogueISJ_SK_SK_NS1G_6thread17LinearCombinationISJ_Li1EffLNS1L_9ScaleType4KindE0ELNS_15FloatRoundStyleE2ESJ_EENS1_15EpilogueDefaultEEEEEvvEEEEvNT_6ParamsE --------------------------
	.section	.nv.shared._ZN7cutlass13device_kernelINS_4gemm6kernel13GemmUniversalIN4cute5tupleIJiiiiEEENS1_10collective13CollectiveMmaINS1_34MainloopSm90TmaGmmaWarpSpecializedILi22ENS5_IJNS4_1CILi1EEESB_SB_EEENS1_35KernelTmaWarpSpecializedCooperativeEEENS5_IJNSA_ILi256EEENSA_ILi64EEENSA_ILi16EEEEEENS_6half_tENS5_IJlSB_lEEESJ_SK_NS4_8TiledMMAINS4_8MMA_AtomIJNS4_4SM904GMMA25MMA_64x64x16_F32F16F16_SSILNSO_5MajorE0ELSQ_0ELNSO_7ScaleInE1ELSR_1EEEEEENS4_6LayoutINS5_IJNSA_ILi2EEESB_SB_EEENS5_IJSB_NSA_ILi0EEESX_EEEEENS5_IJNS4_10UnderscoreES10_S10_EEEEENS4_13SM90_TMA_LOADENS4_14ComposedLayoutINS4_7SwizzleILi1ELi4ELi3EEENS4_18smem_ptr_flag_bitsILi16EEENSU_INS5_IJNSA_ILi8EEESH_EEENS5_IJSH_SB_EEEEEEEvNS4_8identityES13_S1D_vS1E_EENS_8epilogue10collective6detail29Sm90TmaWarpSpecializedAdapterINS1H_15DefaultEpilogueISJ_SK_SK_NS1G_6thread17LinearCombinationISJ_Li1EffLNS1L_9ScaleType4KindE0ELNS_15FloatRoundStyleE2ESJ_EENS1_15EpilogueDefaultEEEEEvvEEEEvNT_6ParamsE,"aw",@nobits
	.sectionflags	@""
	.align	16
	.zero		1024


//--------------------- .nv.shared.reserved.0     --------------------------
	.section	.nv.shared.reserved.0,"aw",@nobits
	.weak		__nv_reservedSMEM_offset_0_alias
	.size		__nv_reservedSMEM_offset_0_alias, 0, 0
	.other		__nv_reservedSMEM_offset_0_alias,@"STO_CUDA_RESERVED_SHARED STV_DEFAULT"
__nv_reservedSMEM_offset_0_alias:
	.zero		0


//--------------------- .nv.global                --------------------------
	.section	.nv.global,"aw",@nobits
.nv.global:
	.type		_ZN40_INTERNAL_0dbe2fe8_4_k_cu_42e1a184_171174cute1_E,@object
	.size		_ZN40_INTERNAL_0dbe2fe8_4_k_cu_42e1a184_171174cute1_E,(_ZN40_INTERNAL_0dbe2fe8_4_k_cu_42e1a184_171174cuda3std3__45__cpo6cbeginE - _ZN40_INTERNAL_0dbe2fe8_4_k_cu_42e1a184_171174cute1_E)
_ZN40_INTERNAL_0dbe2fe8_4_k_cu_42e1a184_171174cute1_E:
	.zero		1
	.type		_ZN40_INTERNAL_0dbe2fe8_4_k_cu_42e1a184_171174cuda3std3__45__cpo6cbeginE,@object
	.size		_ZN40_INTERNAL_0dbe2fe8_4_k_cu_42e1a184_171174cuda3std3__45__cpo6cbeginE,(_ZN40_INTERNAL_0dbe2fe8_4_k_cu_42e1a184_171174cuda3std3__48in_placeE - _ZN40_INTERNAL_0dbe2fe8_4_k_cu_42e1a184_171174cuda3std3__45__cpo6cbeginE)
_ZN40_INTERNAL_0dbe2fe8_4_k_cu_42e1a184_171174cuda3std3__45__cpo6cbeginE:
	.zero		1
	.type		_ZN40_INTERNAL_0dbe2fe8_4_k_cu_42e1a184_171174cuda3std3__48in_placeE,@object
	.size		_ZN40_INTERNAL_0dbe2fe8_4_k_cu_42e1a184_171174cuda3std3__48in_placeE,(_ZN40_INTERNAL_0dbe2fe8_4_k_cu_42e1a184_171174cuda3std6ranges3__45__cpo9iter_moveE - _ZN40_INTERNAL_0dbe2fe8_4_k_cu_42e1a184_171174cuda3std3__48in_placeE)
_ZN40_INTERNAL_0dbe2fe8_4_k_cu_42e1a184_171174cuda3std3__48in_placeE:
	.zero		1
	.type		_ZN40_INTERNAL_0dbe2fe8_4_k_cu_42e1a184_171174cuda3std6ranges3__45__cpo9iter_moveE,@object
	.size		_ZN40_INTERNAL_0dbe2fe8_4_k_cu_42e1a184_171174cuda3std6ranges3__45__cpo9iter_moveE,(_ZN40_INTERNAL_0dbe2fe8_4_k_cu_42e1a184_171174cuda3std3__45__cpo5beginE - _ZN40_INTERNAL_0dbe2fe8_4_k_cu_42e1a184_171174cuda3std6ranges3__45__cpo9iter_moveE)
_ZN40_INTERNAL_0dbe2fe8_4_k_cu_42e1a184_171174cuda3std6ranges3__45__cpo9iter_moveE:
	.zero		1
	.type		_ZN40_INTERNAL_0dbe2fe8_4_k_cu_42e1a184_171174cuda3std3__45__cpo5beginE,@object
	.size		_ZN40_INTERNAL_0dbe2fe8_4_k_cu_42e1a184_171174cuda3std3__45__cpo5beginE,(_ZN40_INTERNAL_0dbe2fe8_4_k_cu_42e1a184_171174cuda3std3__442_GLOBAL__N__0dbe2fe8_4_k_cu_42e1a184_171176ignoreE - _ZN40_INTERNAL_0dbe2fe8_4_k_cu_42e1a184_171174cuda3std3__45__cpo5beginE)
_ZN40_INTERNAL_0dbe2fe8_4_k_cu_42e1a184_171174cuda3std3__45__cpo5beginE:
	.zero		1
	.type		_ZN40_INTERNAL_0dbe2fe8_4_k_cu_42e1a184_171174cuda3std3__442_GLOBAL__N__0dbe2fe8_4_k_cu_42e1a184_171176ignoreE,@object
	.size		_ZN40_INTERNAL_0dbe2fe8_4_k_cu_42e1a184_171174cuda3std3__442_GLOBAL__N__0dbe2fe8_4_k_cu_42e1a184_171176ignoreE,(_ZN40_INTERNAL_0dbe2fe8_4_k_cu_42e1a184_171174cute7productE - _ZN40_INTERNAL_0dbe2fe8_4_k_cu_42e1a184_171174cuda3std3__442_GLOBAL__N__0dbe2fe8_4_k_cu_42e1a184_171176ignoreE)
_ZN40_INTERNAL_0dbe2fe8_4_k_cu_42e1a184_171174cuda3std3__442_GLOBAL__N__0dbe2fe8_4_k_cu_42e1a184_171176ignoreE:
	.zero		1
	.type		_ZN40_INTERNAL_0dbe2fe8_4_k_cu_42e1a184_171174cute7productE,@object
	.size		_ZN40_INTERNAL_0dbe2fe8_4_k_cu_42e1a184_171174cute7productE,(_ZN40_INTERNAL_0dbe2fe8_4_k_cu_42e1a184_171174cuda3std3__45__cpo3endE - _ZN40_INTERNAL_0dbe2fe8_4_k_cu_42e1a184_171174cute7productE)
_ZN40_INTERNAL_0dbe2fe8_4_k_cu_42e1a184_171174cute7productE:
	.zero		1
	.type		_ZN40_INTERNAL_0dbe2fe8_4_k_cu_42e1a184_171174cuda3std3__45__cpo3endE,@object
	.size		_ZN40_INTERNAL_0dbe2fe8_4_k_cu_42e1a184_171174cuda3std3__45__cpo3endE,(_ZN40_INTERNAL_0dbe2fe8_4_k_cu_42e1a184_171174cuda3std3__419piecewise_constructE - _ZN40_INTERNAL_0dbe2fe8_4_k_cu_42e1a184_171174cuda3std3__45__cpo3endE)
_ZN40_INTERNAL_0dbe2fe8_4_k_cu_42e1a184_171174cuda3std3__45__cpo3endE:
	.zero		1
	.type		_ZN40_INTERNAL_0dbe2fe8_4_k_cu_42e1a184_171174cuda3std3__419piecewise_constructE,@object
	.size		_ZN40_INTERNAL_0dbe2fe8_4_k_cu_42e1a184_171174cuda3std3__419piecewise_constructE,(_ZN40_INTERNAL_0dbe2fe8_4_k_cu_42e1a184_171174cuda3std3__45__cpo4cendE - _ZN40_INTERNAL_0dbe2fe8_4_k_cu_42e1a184_171174cuda3std3__419piecewise_constructE)
_ZN40_INTERNAL_0dbe2fe8_4_k_cu_42e1a184_171174cuda3std3__419piecewise_constructE:
	.zero		1
	.type		_ZN40_INTERNAL_0dbe2fe8_4_k_cu_42e1a184_171174cuda3std3__45__cpo4cendE,@object
	.size		_ZN40_INTERNAL_0dbe2fe8_4_k_cu_42e1a184_171174cuda3std3__45__cpo4cendE,(_ZN40_INTERNAL_0dbe2fe8_4_k_cu_42e1a184_171174cuda3std6ranges3__45__cpo4swapE - _ZN40_INTERNAL_0dbe2fe8_4_k_cu_42e1a184_171174cuda3std3__45__cpo4cendE)
_ZN40_INTERNAL_0dbe2fe8_4_k_cu_42e1a184_171174cuda3std3__45__cpo4cendE:
	.zero		1
	.type		_ZN40_INTERNAL_0dbe2fe8_4_k_cu_42e1a184_171174cuda3std6ranges3__45__cpo4swapE,@object
	.size		_ZN40_INTERNAL_0dbe2fe8_4_k_cu_42e1a184_171174cuda3std6ranges3__45__cpo4swapE,(.L_8 - _ZN40_INTERNAL_0dbe2fe8_4_k_cu_42e1a184_171174cuda3std6ranges3__45__cpo4swapE)
_ZN40_INTERNAL_0dbe2fe8_4_k_cu_42e1a184_171174cuda3std6ranges3__45__cpo4swapE:
	.zero		1
.L_8:


//--------------------- .nv.constant0._ZN7cutlass13device_kernelINS_4gemm6kernel13GemmUniversalIN4cute5tupleIJiiiiEEENS1_10collective13CollectiveMmaINS1_34MainloopSm90TmaGmmaWarpSpecializedILi22ENS5_IJNS4_1CILi1EEESB_SB_EEENS1_35KernelTmaWarpSpecializedCooperativeEEENS5_IJNSA_ILi256EEENSA_ILi64EEENSA_ILi16EEEEEENS_6half_tENS5_IJlSB_lEEESJ_SK_NS4_8TiledMMAINS4_8MMA_AtomIJNS4_4SM904GMMA25MMA_64x64x16_F32F16F16_SSILNSO_5MajorE0ELSQ_0ELNSO_7ScaleInE1ELSR_1EEEEEENS4_6LayoutINS5_IJNSA_ILi2EEESB_SB_EEENS5_IJSB_NSA_ILi0EEESX_EEEEENS5_IJNS4_10UnderscoreES10_S10_EEEEENS4_13SM90_TMA_LOADENS4_14ComposedLayoutINS4_7SwizzleILi1ELi4ELi3EEENS4_18smem_ptr_flag_bitsILi16EEENSU_INS5_IJNSA_ILi8EEESH_EEENS5_IJSH_SB_EEEEEEEvNS4_8identityES13_S1D_vS1E_EENS_8epilogue10collective6detail29Sm90TmaWarpSpecializedAdapterINS1H_15DefaultEpilogueISJ_SK_SK_NS1G_6thread17LinearCombinationISJ_Li1EffLNS1L_9ScaleType4KindE0ELNS_15FloatRoundStyleE2ESJ_EENS1_15EpilogueDefaultEEEEEvvEEEEvNT_6ParamsE --------------------------
	.section	.nv.constant0._ZN7cutlass13device_kernelINS_4gemm6kernel13GemmUniversalIN4cute5tupleIJiiiiEEENS1_10collective13CollectiveMmaINS1_34MainloopSm90TmaGmmaWarpSpecializedILi22ENS5_IJNS4_1CILi1EEESB_SB_EEENS1_35KernelTmaWarpSpecializedCooperativeEEENS5_IJNSA_ILi256EEENSA_ILi64EEENSA_ILi16EEEEEENS_6half_tENS5_IJlSB_lEEESJ_SK_NS4_8TiledMMAINS4_8MMA_AtomIJNS4_4SM904GMMA25MMA_64x64x16_F32F16F16_SSILNSO_5MajorE0ELSQ_0ELNSO_7ScaleInE1ELSR_1EEEEEENS4_6LayoutINS5_IJNSA_ILi2EEESB_SB_EEENS5_IJSB_NSA_ILi0EEESX_EEEEENS5_IJNS4_10UnderscoreES10_S10_EEEEENS4_13SM90_TMA_LOADENS4_14ComposedLayoutINS4_7SwizzleILi1ELi4ELi3EEENS4_18smem_ptr_flag_bitsILi16EEENSU_INS5_IJNSA_ILi8EEESH_EEENS5_IJSH_SB_EEEEEEEvNS4_8identityES13_S1D_vS1E_EENS_8epilogue10collective6detail29Sm90TmaWarpSpecializedAdapterINS1H_15DefaultEpilogueISJ_SK_SK_NS1G_6thread17LinearCombinationISJ_Li1EffLNS1L_9ScaleType4KindE0ELNS_15FloatRoundStyleE2ESJ_EENS1_15EpilogueDefaultEEEEEvvEEEEvNT_6ParamsE,"a",@progbits
	.sectionflags	@""
	.align	4
.nv.constant0._ZN7cutlass13device_kernelINS_4gemm6kernel13GemmUniversalIN4cute5tupleIJiiiiEEENS1_10collective13CollectiveMmaINS1_34MainloopSm90TmaGmmaWarpSpecializedILi22ENS5_IJNS4_1CILi1EEESB_SB_EEENS1_35KernelTmaWarpSpecializedCooperativeEEENS5_IJNSA_ILi256EEENSA_ILi64EEENSA_ILi16EEEEEENS_6half_tENS5_IJlSB_lEEESJ_SK_NS4_8TiledMMAINS4_8MMA_AtomIJNS4_4SM904GMMA25MMA_64x64x16_F32F16F16_SSILNSO_5MajorE0ELSQ_0ELNSO_7ScaleInE1ELSR_1EEEEEENS4_6LayoutINS5_IJNSA_ILi2EEESB_SB_EEENS5_IJSB_NSA_ILi0EEESX_EEEEENS5_IJNS4_10UnderscoreES10_S10_EEEEENS4_13SM90_TMA_LOADENS4_14ComposedLayoutINS4_7SwizzleILi1ELi4ELi3EEENS4_18smem_ptr_flag_bitsILi16EEENSU_INS5_IJNSA_ILi8EEESH_EEENS5_IJSH_SB_EEEEEEEvNS4_8identityES13_S1D_vS1E_EENS_8epilogue10collective6detail29Sm90TmaWarpSpecializedAdapterINS1H_15DefaultEpilogueISJ_SK_SK_NS1G_6thread17LinearCombinationISJ_Li1EffLNS1L_9ScaleType4KindE0ELNS_15FloatRoundStyleE2ESJ_EENS1_15EpilogueDefaultEEEEEvvEEEEvNT_6ParamsE:
	.zero		1664


//--------------------- SYMBOLS --------------------------

	.type		.nv.reservedSmem.offset0,@object
	.size		.nv.reservedSmem.offset0,0x4
	.type		__assertfail,@function
